//
// Generated by NVIDIA NVVM Compiler
//
// Compiler Build ID: CL-36424714
// Cuda compilation tools, release 13.0, V13.0.88
// Based on NVVM 20.0.0
//

.version 9.0
.target sm_100
.address_size 64

	// .globl	_Z8sinewaveP6float4jjf
.global .align 4 .b8 __cudart_i2opi_f[24] = {65, 144, 67, 60, 153, 149, 98, 219, 192, 221, 52, 245, 209, 87, 39, 252, 41, 21, 68, 78, 110, 131, 249, 162};

.visible .entry _Z8sinewaveP6float4jjf(
	.param .u64 .ptr .align 1 _Z8sinewaveP6float4jjf_param_0,
	.param .u32 _Z8sinewaveP6float4jjf_param_1,
	.param .u32 _Z8sinewaveP6float4jjf_param_2,
	.param .f32 _Z8sinewaveP6float4jjf_param_3
)
{
	.local .align 4 .b8 	__local_depot0[28];
	.reg .b64 	%SP;
	.reg .b64 	%SPL;
	.reg .pred 	%p<41>;
	.reg .b32 	%r<207>;
	.reg .b32 	%f<154>;
	.reg .b64 	%rd<97>;
	.reg .b64 	%fd<31>;

	mov.u64 	%SPL, __local_depot0;
	ld.param.u64 	%rd37, [_Z8sinewaveP6float4jjf_param_0];
	ld.param.u32 	%r73, [_Z8sinewaveP6float4jjf_param_1];
	ld.param.u32 	%r74, [_Z8sinewaveP6float4jjf_param_2];
	ld.param.f32 	%f39, [_Z8sinewaveP6float4jjf_param_3];
	add.u64 	%rd1, %SPL, 0;
	mov.u32 	%r75, %ctaid.x;
	mov.u32 	%r76, %ntid.x;
	mov.u32 	%r77, %tid.x;
	mad.lo.s32 	%r1, %r75, %r76, %r77;
	mov.u32 	%r78, %ctaid.y;
	mov.u32 	%r79, %ntid.y;
	mov.u32 	%r80, %tid.y;
	mad.lo.s32 	%r2, %r78, %r79, %r80;
	cvt.rn.f32.u32 	%f40, %r1;
	cvt.rn.f32.u32 	%f41, %r73;
	div.rn.f32 	%f42, %f40, %f41;
	cvt.rn.f32.u32 	%f43, %r2;
	cvt.rn.f32.u32 	%f44, %r74;
	div.rn.f32 	%f45, %f43, %f44;
	cvt.f64.f32 	%fd3, %f42;
	fma.rn.f64 	%fd4, %fd3, 0d4000000000000000, 0dBFF0000000000000;
	cvt.rn.f32.f64 	%f1, %fd4;
	cvt.f64.f32 	%fd5, %f45;
	fma.rn.f64 	%fd6, %fd5, 0d4000000000000000, 0dBFF0000000000000;
	cvt.rn.f32.f64 	%f2, %fd6;
	cvt.f64.f32 	%fd7, %f39;
	mul.f64 	%fd8, %fd7, 0d4060400000000000;
	mul.f64 	%fd9, %fd8, 0dBF847AE147AE147B;
	cvt.rn.f32.f64 	%f3, %fd9;
	mul.f32 	%f4, %f1, %f2;
	fma.rn.f32 	%f5, %f4, 0f40C00000, %f3;
	mul.f32 	%f46, %f5, 0f3F22F983;
	cvt.rni.s32.f32 	%r190, %f46;
	cvt.rn.f32.s32 	%f47, %r190;
	fma.rn.f32 	%f48, %f47, 0fBFC90FDA, %f5;
	fma.rn.f32 	%f49, %f47, 0fB3A22168, %f48;
	fma.rn.f32 	%f149, %f47, 0fA7C234C5, %f49;
	abs.f32 	%f7, %f5;
	setp.ltu.f32 	%p1, %f7, 0f47CE4780;
	@%p1 bra 	$L__BB0_8;
	setp.neu.f32 	%p2, %f7, 0f7F800000;
	@%p2 bra 	$L__BB0_3;
	mov.f32 	%f52, 0f00000000;
	mul.rn.f32 	%f149, %f5, %f52;
	mov.b32 	%r190, 0;
	bra.uni 	$L__BB0_8;
$L__BB0_3:
	mov.b32 	%r4, %f5;
	shl.b32 	%r82, %r4, 8;
	or.b32  	%r5, %r82, -2147483648;
	mov.b64 	%rd84, 0;
	mov.b32 	%r187, 0;
	mov.u64 	%rd82, __cudart_i2opi_f;
	mov.u64 	%rd83, %rd1;
$L__BB0_4:
	.pragma "nounroll";
	ld.global.nc.u32 	%r83, [%rd82];
	mad.wide.u32 	%rd41, %r83, %r5, %rd84;
	shr.u64 	%rd84, %rd41, 32;
	st.local.u32 	[%rd83], %rd41;
	add.s32 	%r187, %r187, 1;
	add.s64 	%rd83, %rd83, 4;
	add.s64 	%rd82, %rd82, 4;
	setp.ne.s32 	%p3, %r187, 6;
	@%p3 bra 	$L__BB0_4;
	shr.u32 	%r84, %r4, 23;
	st.local.u32 	[%rd1+24], %rd84;
	and.b32  	%r8, %r84, 31;
	and.b32  	%r85, %r84, 224;
	add.s32 	%r86, %r85, -128;
	shr.u32 	%r87, %r86, 5;
	mul.wide.u32 	%rd42, %r87, 4;
	sub.s64 	%rd8, %rd1, %rd42;
	ld.local.u32 	%r188, [%rd8+24];
	ld.local.u32 	%r189, [%rd8+20];
	setp.eq.s32 	%p4, %r8, 0;
	@%p4 bra 	$L__BB0_7;
	shf.l.wrap.b32 	%r188, %r189, %r188, %r8;
	ld.local.u32 	%r88, [%rd8+16];
	shf.l.wrap.b32 	%r189, %r88, %r189, %r8;
$L__BB0_7:
	shr.u32 	%r89, %r188, 30;
	shf.l.wrap.b32 	%r90, %r189, %r188, 2;
	shl.b32 	%r91, %r189, 2;
	shr.u32 	%r92, %r90, 31;
	add.s32 	%r93, %r92, %r89;
	neg.s32 	%r94, %r93;
	setp.lt.s32 	%p5, %r4, 0;
	selp.b32 	%r190, %r94, %r93, %p5;
	xor.b32  	%r95, %r90, %r4;
	shr.s32 	%r96, %r90, 31;
	xor.b32  	%r97, %r96, %r90;
	xor.b32  	%r98, %r96, %r91;
	cvt.u64.u32 	%rd43, %r97;
	shl.b64 	%rd44, %rd43, 32;
	cvt.u64.u32 	%rd45, %r98;
	or.b64  	%rd46, %rd44, %rd45;
	cvt.rn.f64.s64 	%fd10, %rd46;
	mul.f64 	%fd11, %fd10, 0d3BF921FB54442D19;
	cvt.rn.f32.f64 	%f50, %fd11;
	neg.f32 	%f51, %f50;
	setp.lt.s32 	%p6, %r95, 0;
	selp.f32 	%f149, %f51, %f50, %p6;
$L__BB0_8:
	mul.rn.f32 	%f53, %f149, %f149;
	and.b32  	%r100, %r190, 1;
	setp.eq.b32 	%p7, %r100, 1;
	selp.f32 	%f54, 0f3F800000, %f149, %p7;
	fma.rn.f32 	%f55, %f53, %f54, 0f00000000;
	fma.rn.f32 	%f56, %f53, 0f37CBAC00, 0fBAB607ED;
	selp.f32 	%f57, %f56, 0fB94D4153, %p7;
	selp.f32 	%f58, 0f3D2AAABB, 0f3C0885E4, %p7;
	fma.rn.f32 	%f59, %f57, %f53, %f58;
	selp.f32 	%f60, 0fBEFFFFFF, 0fBE2AAAA8, %p7;
	fma.rn.f32 	%f61, %f59, %f53, %f60;
	fma.rn.f32 	%f62, %f61, %f55, %f54;
	and.b32  	%r101, %r190, 2;
	setp.eq.s32 	%p8, %r101, 0;
	mov.f32 	%f63, 0f00000000;
	sub.f32 	%f64, %f63, %f62;
	selp.f32 	%f11, %f62, %f64, %p8;
	cvt.f64.f32 	%fd1, %f4;
	cvt.f64.f32 	%fd2, %f3;
	fma.rn.f64 	%fd12, %fd1, 0d4029333333333334, %fd2;
	cvt.rn.f32.f64 	%f12, %fd12;
	mul.f32 	%f65, %f12, 0f3F22F983;
	cvt.rni.s32.f32 	%r194, %f65;
	cvt.rn.f32.s32 	%f66, %r194;
	fma.rn.f32 	%f67, %f66, 0fBFC90FDA, %f12;
	fma.rn.f32 	%f68, %f66, 0fB3A22168, %f67;
	fma.rn.f32 	%f150, %f66, 0fA7C234C5, %f68;
	abs.f32 	%f14, %f12;
	setp.ltu.f32 	%p9, %f14, 0f47CE4780;
	@%p9 bra 	$L__BB0_16;
	setp.neu.f32 	%p10, %f14, 0f7F800000;
	@%p10 bra 	$L__BB0_11;
	mov.f32 	%f71, 0f00000000;
	mul.rn.f32 	%f150, %f12, %f71;
	mov.b32 	%r194, 0;
	bra.uni 	$L__BB0_16;
$L__BB0_11:
	mov.b32 	%r18, %f12;
	shl.b32 	%r103, %r18, 8;
	or.b32  	%r19, %r103, -2147483648;
	mov.b64 	%rd87, 0;
	mov.b32 	%r191, 0;
	mov.u64 	%rd85, __cudart_i2opi_f;
	mov.u64 	%rd86, %rd1;
$L__BB0_12:
	.pragma "nounroll";
	ld.global.nc.u32 	%r104, [%rd85];
	mad.wide.u32 	%rd49, %r104, %r19, %rd87;
	shr.u64 	%rd87, %rd49, 32;
	st.local.u32 	[%rd86], %rd49;
	add.s32 	%r191, %r191, 1;
	add.s64 	%rd86, %rd86, 4;
	add.s64 	%rd85, %rd85, 4;
	setp.ne.s32 	%p11, %r191, 6;
	@%p11 bra 	$L__BB0_12;
	shr.u32 	%r105, %r18, 23;
	st.local.u32 	[%rd1+24], %rd87;
	and.b32  	%r22, %r105, 31;
	and.b32  	%r106, %r105, 224;
	add.s32 	%r107, %r106, -128;
	shr.u32 	%r108, %r107, 5;
	mul.wide.u32 	%rd50, %r108, 4;
	sub.s64 	%rd15, %rd1, %rd50;
	ld.local.u32 	%r192, [%rd15+24];
	ld.local.u32 	%r193, [%rd15+20];
	setp.eq.s32 	%p12, %r22, 0;
	@%p12 bra 	$L__BB0_15;
	shf.l.wrap.b32 	%r192, %r193, %r192, %r22;
	ld.local.u32 	%r109, [%rd15+16];
	shf.l.wrap.b32 	%r193, %r109, %r193, %r22;
$L__BB0_15:
	shr.u32 	%r110, %r192, 30;
	shf.l.wrap.b32 	%r111, %r193, %r192, 2;
	shl.b32 	%r112, %r193, 2;
	shr.u32 	%r113, %r111, 31;
	add.s32 	%r114, %r113, %r110;
	neg.s32 	%r115, %r114;
	setp.lt.s32 	%p13, %r18, 0;
	selp.b32 	%r194, %r115, %r114, %p13;
	xor.b32  	%r116, %r111, %r18;
	shr.s32 	%r117, %r111, 31;
	xor.b32  	%r118, %r117, %r111;
	xor.b32  	%r119, %r117, %r112;
	cvt.u64.u32 	%rd51, %r118;
	shl.b64 	%rd52, %rd51, 32;
	cvt.u64.u32 	%rd53, %r119;
	or.b64  	%rd54, %rd52, %rd53;
	cvt.rn.f64.s64 	%fd13, %rd54;
	mul.f64 	%fd14, %fd13, 0d3BF921FB54442D19;
	cvt.rn.f32.f64 	%f69, %fd14;
	neg.f32 	%f70, %f69;
	setp.lt.s32 	%p14, %r116, 0;
	selp.f32 	%f150, %f70, %f69, %p14;
$L__BB0_16:
	mul.rn.f32 	%f72, %f150, %f150;
	and.b32  	%r121, %r194, 1;
	setp.eq.b32 	%p15, %r121, 1;
	selp.f32 	%f73, 0f3F800000, %f150, %p15;
	fma.rn.f32 	%f74, %f72, %f73, 0f00000000;
	fma.rn.f32 	%f75, %f72, 0f37CBAC00, 0fBAB607ED;
	selp.f32 	%f76, %f75, 0fB94D4153, %p15;
	selp.f32 	%f77, 0f3D2AAABB, 0f3C0885E4, %p15;
	fma.rn.f32 	%f78, %f76, %f72, %f77;
	selp.f32 	%f79, 0fBEFFFFFF, 0fBE2AAAA8, %p15;
	fma.rn.f32 	%f80, %f78, %f72, %f79;
	fma.rn.f32 	%f81, %f80, %f74, %f73;
	and.b32  	%r122, %r194, 2;
	setp.eq.s32 	%p16, %r122, 0;
	mov.f32 	%f82, 0f00000000;
	sub.f32 	%f83, %f82, %f81;
	selp.f32 	%f84, %f81, %f83, %p16;
	cvt.f64.f32 	%fd15, %f11;
	mul.f64 	%fd16, %fd15, 0d3FB999999999999A;
	cvt.rn.f32.f64 	%f85, %fd16;
	fma.rn.f32 	%f18, %f84, 0f3EFBE76D, %f85;
	mul.f64 	%fd17, %fd1, 0d4024A3D70A3D70A4;
	fma.rn.f64 	%fd18, %fd2, 0d3FF1EF9DB22D0E56, %fd17;
	cvt.rn.f32.f64 	%f19, %fd18;
	mul.f32 	%f86, %f19, 0f3F22F983;
	cvt.rni.s32.f32 	%r198, %f86;
	cvt.rn.f32.s32 	%f87, %r198;
	fma.rn.f32 	%f88, %f87, 0fBFC90FDA, %f19;
	fma.rn.f32 	%f89, %f87, 0fB3A22168, %f88;
	fma.rn.f32 	%f151, %f87, 0fA7C234C5, %f89;
	abs.f32 	%f21, %f19;
	setp.ltu.f32 	%p17, %f21, 0f47CE4780;
	@%p17 bra 	$L__BB0_24;
	setp.neu.f32 	%p18, %f21, 0f7F800000;
	@%p18 bra 	$L__BB0_19;
	mov.f32 	%f92, 0f00000000;
	mul.rn.f32 	%f151, %f19, %f92;
	mov.b32 	%r198, 0;
	bra.uni 	$L__BB0_24;
$L__BB0_19:
	mov.b32 	%r32, %f19;
	shl.b32 	%r124, %r32, 8;
	or.b32  	%r33, %r124, -2147483648;
	mov.b64 	%rd90, 0;
	mov.b32 	%r195, 0;
	mov.u64 	%rd88, __cudart_i2opi_f;
	mov.u64 	%rd89, %rd1;
$L__BB0_20:
	.pragma "nounroll";
	ld.global.nc.u32 	%r125, [%rd88];
	mad.wide.u32 	%rd57, %r125, %r33, %rd90;
	shr.u64 	%rd90, %rd57, 32;
	st.local.u32 	[%rd89], %rd57;
	add.s32 	%r195, %r195, 1;
	add.s64 	%rd89, %rd89, 4;
	add.s64 	%rd88, %rd88, 4;
	setp.ne.s32 	%p19, %r195, 6;
	@%p19 bra 	$L__BB0_20;
	shr.u32 	%r126, %r32, 23;
	st.local.u32 	[%rd1+24], %rd90;
	and.b32  	%r36, %r126, 31;
	and.b32  	%r127, %r126, 224;
	add.s32 	%r128, %r127, -128;
	shr.u32 	%r129, %r128, 5;
	mul.wide.u32 	%rd58, %r129, 4;
	sub.s64 	%rd22, %rd1, %rd58;
	ld.local.u32 	%r196, [%rd22+24];
	ld.local.u32 	%r197, [%rd22+20];
	setp.eq.s32 	%p20, %r36, 0;
	@%p20 bra 	$L__BB0_23;
	shf.l.wrap.b32 	%r196, %r197, %r196, %r36;
	ld.local.u32 	%r130, [%rd22+16];
	shf.l.wrap.b32 	%r197, %r130, %r197, %r36;
$L__BB0_23:
	shr.u32 	%r131, %r196, 30;
	shf.l.wrap.b32 	%r132, %r197, %r196, 2;
	shl.b32 	%r133, %r197, 2;
	shr.u32 	%r134, %r132, 31;
	add.s32 	%r135, %r134, %r131;
	neg.s32 	%r136, %r135;
	setp.lt.s32 	%p21, %r32, 0;
	selp.b32 	%r198, %r136, %r135, %p21;
	xor.b32  	%r137, %r132, %r32;
	shr.s32 	%r138, %r132, 31;
	xor.b32  	%r139, %r138, %r132;
	xor.b32  	%r140, %r138, %r133;
	cvt.u64.u32 	%rd59, %r139;
	shl.b64 	%rd60, %rd59, 32;
	cvt.u64.u32 	%rd61, %r140;
	or.b64  	%rd62, %rd60, %rd61;
	cvt.rn.f64.s64 	%fd19, %rd62;
	mul.f64 	%fd20, %fd19, 0d3BF921FB54442D19;
	cvt.rn.f32.f64 	%f90, %fd20;
	neg.f32 	%f91, %f90;
	setp.lt.s32 	%p22, %r137, 0;
	selp.f32 	%f151, %f91, %f90, %p22;
$L__BB0_24:
	mul.rn.f32 	%f93, %f151, %f151;
	and.b32  	%r142, %r198, 1;
	setp.eq.b32 	%p23, %r142, 1;
	selp.f32 	%f94, 0f3F800000, %f151, %p23;
	fma.rn.f32 	%f95, %f93, %f94, 0f00000000;
	fma.rn.f32 	%f96, %f93, 0f37CBAC00, 0fBAB607ED;
	selp.f32 	%f97, %f96, 0fB94D4153, %p23;
	selp.f32 	%f98, 0f3D2AAABB, 0f3C0885E4, %p23;
	fma.rn.f32 	%f99, %f97, %f93, %f98;
	selp.f32 	%f100, 0fBEFFFFFF, 0fBE2AAAA8, %p23;
	fma.rn.f32 	%f101, %f99, %f93, %f100;
	fma.rn.f32 	%f102, %f101, %f95, %f94;
	and.b32  	%r143, %r198, 2;
	setp.eq.s32 	%p24, %r143, 0;
	mov.f32 	%f103, 0f00000000;
	sub.f32 	%f104, %f103, %f102;
	selp.f32 	%f105, %f102, %f104, %p24;
	fma.rn.f32 	%f25, %f105, 0f3ECCCCCD, %f18;
	mul.f64 	%fd21, %fd1, 0d402AA6E978D4FDF4;
	fma.rn.f64 	%fd22, %fd2, 0d3FDBF7CED916872B, %fd21;
	cvt.rn.f32.f64 	%f26, %fd22;
	mul.f32 	%f106, %f26, 0f3F22F983;
	cvt.rni.s32.f32 	%r202, %f106;
	cvt.rn.f32.s32 	%f107, %r202;
	fma.rn.f32 	%f108, %f107, 0fBFC90FDA, %f26;
	fma.rn.f32 	%f109, %f107, 0fB3A22168, %f108;
	fma.rn.f32 	%f152, %f107, 0fA7C234C5, %f109;
	abs.f32 	%f28, %f26;
	setp.ltu.f32 	%p25, %f28, 0f47CE4780;
	@%p25 bra 	$L__BB0_32;
	setp.neu.f32 	%p26, %f28, 0f7F800000;
	@%p26 bra 	$L__BB0_27;
	mov.f32 	%f112, 0f00000000;
	mul.rn.f32 	%f152, %f26, %f112;
	mov.b32 	%r202, 0;
	bra.uni 	$L__BB0_32;
$L__BB0_27:
	mov.b32 	%r46, %f26;
	shl.b32 	%r145, %r46, 8;
	or.b32  	%r47, %r145, -2147483648;
	mov.b64 	%rd93, 0;
	mov.b32 	%r199, 0;
	mov.u64 	%rd91, __cudart_i2opi_f;
	mov.u64 	%rd92, %rd1;
$L__BB0_28:
	.pragma "nounroll";
	ld.global.nc.u32 	%r146, [%rd91];
	mad.wide.u32 	%rd65, %r146, %r47, %rd93;
	shr.u64 	%rd93, %rd65, 32;
	st.local.u32 	[%rd92], %rd65;
	add.s32 	%r199, %r199, 1;
	add.s64 	%rd92, %rd92, 4;
	add.s64 	%rd91, %rd91, 4;
	setp.ne.s32 	%p27, %r199, 6;
	@%p27 bra 	$L__BB0_28;
	shr.u32 	%r147, %r46, 23;
	st.local.u32 	[%rd1+24], %rd93;
	and.b32  	%r50, %r147, 31;
	and.b32  	%r148, %r147, 224;
	add.s32 	%r149, %r148, -128;
	shr.u32 	%r150, %r149, 5;
	mul.wide.u32 	%rd66, %r150, 4;
	sub.s64 	%rd29, %rd1, %rd66;
	ld.local.u32 	%r200, [%rd29+24];
	ld.local.u32 	%r201, [%rd29+20];
	setp.eq.s32 	%p28, %r50, 0;
	@%p28 bra 	$L__BB0_31;
	shf.l.wrap.b32 	%r200, %r201, %r200, %r50;
	ld.local.u32 	%r151, [%rd29+16];
	shf.l.wrap.b32 	%r201, %r151, %r201, %r50;
$L__BB0_31:
	shr.u32 	%r152, %r200, 30;
	shf.l.wrap.b32 	%r153, %r201, %r200, 2;
	shl.b32 	%r154, %r201, 2;
	shr.u32 	%r155, %r153, 31;
	add.s32 	%r156, %r155, %r152;
	neg.s32 	%r157, %r156;
	setp.lt.s32 	%p29, %r46, 0;
	selp.b32 	%r202, %r157, %r156, %p29;
	xor.b32  	%r158, %r153, %r46;
	shr.s32 	%r159, %r153, 31;
	xor.b32  	%r160, %r159, %r153;
	xor.b32  	%r161, %r159, %r154;
	cvt.u64.u32 	%rd67, %r160;
	shl.b64 	%rd68, %rd67, 32;
	cvt.u64.u32 	%rd69, %r161;
	or.b64  	%rd70, %rd68, %rd69;
	cvt.rn.f64.s64 	%fd23, %rd70;
	mul.f64 	%fd24, %fd23, 0d3BF921FB54442D19;
	cvt.rn.f32.f64 	%f110, %fd24;
	neg.f32 	%f111, %f110;
	setp.lt.s32 	%p30, %r158, 0;
	selp.f32 	%f152, %f111, %f110, %p30;
$L__BB0_32:
	mul.rn.f32 	%f113, %f152, %f152;
	and.b32  	%r163, %r202, 1;
	setp.eq.b32 	%p31, %r163, 1;
	selp.f32 	%f114, 0f3F800000, %f152, %p31;
	fma.rn.f32 	%f115, %f113, %f114, 0f00000000;
	fma.rn.f32 	%f116, %f113, 0f37CBAC00, 0fBAB607ED;
	selp.f32 	%f117, %f116, 0fB94D4153, %p31;
	selp.f32 	%f118, 0f3D2AAABB, 0f3C0885E4, %p31;
	fma.rn.f32 	%f119, %f117, %f113, %f118;
	selp.f32 	%f120, 0fBEFFFFFF, 0fBE2AAAA8, %p31;
	fma.rn.f32 	%f121, %f119, %f113, %f120;
	fma.rn.f32 	%f122, %f121, %f115, %f114;
	and.b32  	%r164, %r202, 2;
	setp.eq.s32 	%p32, %r164, 0;
	mov.f32 	%f123, 0f00000000;
	sub.f32 	%f124, %f123, %f122;
	selp.f32 	%f125, %f122, %f124, %p32;
	fma.rn.f32 	%f32, %f125, 0f3F000000, %f25;
	mul.f64 	%fd25, %fd1, 0d4032AC56D5CFAACE;
	fma.rn.f64 	%fd26, %fd2, 0d40111374BC6A7EFA, %fd25;
	cvt.rn.f32.f64 	%f33, %fd26;
	mul.f32 	%f126, %f33, 0f3F22F983;
	cvt.rni.s32.f32 	%r206, %f126;
	cvt.rn.f32.s32 	%f127, %r206;
	fma.rn.f32 	%f128, %f127, 0fBFC90FDA, %f33;
	fma.rn.f32 	%f129, %f127, 0fB3A22168, %f128;
	fma.rn.f32 	%f153, %f127, 0fA7C234C5, %f129;
	abs.f32 	%f35, %f33;
	setp.ltu.f32 	%p33, %f35, 0f47CE4780;
	@%p33 bra 	$L__BB0_40;
	setp.neu.f32 	%p34, %f35, 0f7F800000;
	@%p34 bra 	$L__BB0_35;
	mov.f32 	%f132, 0f00000000;
	mul.rn.f32 	%f153, %f33, %f132;
	mov.b32 	%r206, 0;
	bra.uni 	$L__BB0_40;
$L__BB0_35:
	mov.b32 	%r60, %f33;
	shl.b32 	%r166, %r60, 8;
	or.b32  	%r61, %r166, -2147483648;
	mov.b64 	%rd96, 0;
	mov.b32 	%r203, 0;
	mov.u64 	%rd94, __cudart_i2opi_f;
	mov.u64 	%rd95, %rd1;
$L__BB0_36:
	.pragma "nounroll";
	ld.global.nc.u32 	%r167, [%rd94];
	mad.wide.u32 	%rd73, %r167, %r61, %rd96;
	shr.u64 	%rd96, %rd73, 32;
	st.local.u32 	[%rd95], %rd73;
	add.s32 	%r203, %r203, 1;
	add.s64 	%rd95, %rd95, 4;
	add.s64 	%rd94, %rd94, 4;
	setp.ne.s32 	%p35, %r203, 6;
	@%p35 bra 	$L__BB0_36;
	shr.u32 	%r168, %r60, 23;
	st.local.u32 	[%rd1+24], %rd96;
	and.b32  	%r64, %r168, 31;
	and.b32  	%r169, %r168, 224;
	add.s32 	%r170, %r169, -128;
	shr.u32 	%r171, %r170, 5;
	mul.wide.u32 	%rd74, %r171, 4;
	sub.s64 	%rd36, %rd1, %rd74;
	ld.local.u32 	%r204, [%rd36+24];
	ld.local.u32 	%r205, [%rd36+20];
	setp.eq.s32 	%p36, %r64, 0;
	@%p36 bra 	$L__BB0_39;
	shf.l.wrap.b32 	%r204, %r205, %r204, %r64;
	ld.local.u32 	%r172, [%rd36+16];
	shf.l.wrap.b32 	%r205, %r172, %r205, %r64;
$L__BB0_39:
	shr.u32 	%r173, %r204, 30;
	shf.l.wrap.b32 	%r174, %r205, %r204, 2;
	shl.b32 	%r175, %r205, 2;
	shr.u32 	%r176, %r174, 31;
	add.s32 	%r177, %r176, %r173;
	neg.s32 	%r178, %r177;
	setp.lt.s32 	%p37, %r60, 0;
	selp.b32 	%r206, %r178, %r177, %p37;
	xor.b32  	%r179, %r174, %r60;
	shr.s32 	%r180, %r174, 31;
	xor.b32  	%r181, %r180, %r174;
	xor.b32  	%r182, %r180, %r175;
	cvt.u64.u32 	%rd75, %r181;
	shl.b64 	%rd76, %rd75, 32;
	cvt.u64.u32 	%rd77, %r182;
	or.b64  	%rd78, %rd76, %rd77;
	cvt.rn.f64.s64 	%fd27, %rd78;
	mul.f64 	%fd28, %fd27, 0d3BF921FB54442D19;
	cvt.rn.f32.f64 	%f130, %fd28;
	neg.f32 	%f131, %f130;
	setp.lt.s32 	%p38, %r179, 0;
	selp.f32 	%f153, %f131, %f130, %p38;
$L__BB0_40:
	cvta.to.global.u64 	%rd79, %rd37;
	mul.rn.f32 	%f133, %f153, %f153;
	and.b32  	%r184, %r206, 1;
	setp.eq.b32 	%p39, %r184, 1;
	selp.f32 	%f134, 0f3F800000, %f153, %p39;
	fma.rn.f32 	%f135, %f133, %f134, 0f00000000;
	fma.rn.f32 	%f136, %f133, 0f37CBAC00, 0fBAB607ED;
	selp.f32 	%f137, %f136, 0fB94D4153, %p39;
	selp.f32 	%f138, 0f3D2AAABB, 0f3C0885E4, %p39;
	fma.rn.f32 	%f139, %f137, %f133, %f138;
	selp.f32 	%f140, 0fBEFFFFFF, 0fBE2AAAA8, %p39;
	fma.rn.f32 	%f141, %f139, %f133, %f140;
	fma.rn.f32 	%f142, %f141, %f135, %f134;
	and.b32  	%r185, %r206, 2;
	setp.eq.s32 	%p40, %r185, 0;
	mov.f32 	%f143, 0f00000000;
	sub.f32 	%f144, %f143, %f142;
	selp.f32 	%f145, %f142, %f144, %p40;
	fma.rn.f32 	%f146, %f145, 0f3E800000, %f32;
	cvt.f64.f32 	%fd29, %f146;
	mul.f64 	%fd30, %fd29, 0d3FD3333333333333;
	cvt.rn.f32.f64 	%f147, %fd30;
	mad.lo.s32 	%r186, %r73, %r2, %r1;
	mul.wide.u32 	%rd80, %r186, 16;
	add.s64 	%rd81, %rd79, %rd80;
	mov.f32 	%f148, 0f3F800000;
	st.global.v4.f32 	[%rd81], {%f1, %f147, %f2, %f148};
	ret;

}


// ===== COMPILED SASS (sm_100) =====

	.target	sm_100

	.elftype	@"ET_EXEC"


//--------------------- .note.nv.tkinfo           --------------------------
	.section	.note.nv.tkinfo,"",@"SHT_NOTE"
	.sectionflags	@"SHF_NOTE_NV_TKINFO"
	.tkinfo
        /*0018*/ 	.word	0x00000002
        /*0030*/ 	.string	""
        /*0030*/ 	.string	"ptxas"
        /*0030*/ 	.string	"Cuda compilation tools, release 13.0, V13.0.88"
        /*0030*/ 	.string	"Build cuda_13.0.r13.0/compiler.36424714_0"
        /*0030*/ 	.string	"-arch sm_100 -m 64 "



//--------------------- .note.nv.cuinfo           --------------------------
	.section	.note.nv.cuinfo,"",@"SHT_NOTE"
	.sectionflags	@"SHF_NOTE_NV_CUINFO"
        /*0018*/ 	.short	0x0002
        /*001a*/ 	.short	0x0064
        /*001c*/ 	.short	0x0082
	.zero		2


//--------------------- .nv.info                  --------------------------
	.section	.nv.info,"",@"SHT_CUDA_INFO"
	.align	4


	//----- nvinfo : EIATTR_REGCOUNT
	.align		4
        /*0000*/ 	.byte	0x04, 0x2f
        /*0002*/ 	.short	(.L_2 - .L_1)
	.align		4
.L_1:
        /*0004*/ 	.word	index@(_Z8sinewaveP6float4jjf)
        /*0008*/ 	.word	0x0000001a


	//----- nvinfo : EIATTR_FRAME_SIZE
	.align		4
.L_2:
        /*000c*/ 	.byte	0x04, 0x11
        /*000e*/ 	.short	(.L_4 - .L_3)
	.align		4
.L_3:
        /*0010*/ 	.word	index@($__internal_0_$__cuda_sm3x_div_rn_noftz_f32_slowpath)
        /*0014*/ 	.word	0x00000020


	//----- nvinfo : EIATTR_FRAME_SIZE
	.align		4
.L_4:
        /*0018*/ 	.byte	0x04, 0x11
        /*001a*/ 	.short	(.L_6 - .L_5)
	.align		4
.L_5:
        /*001c*/ 	.word	index@(_Z8sinewaveP6float4jjf)
        /*0020*/ 	.word	0x00000020


	//----- nvinfo : EIATTR_MIN_STACK_SIZE
	.align		4
.L_6:
        /*0024*/ 	.byte	0x04, 0x12
        /*0026*/ 	.short	(.L_8 - .L_7)
	.align		4
.L_7:
        /*0028*/ 	.word	index@(_Z8sinewaveP6float4jjf)
        /*002c*/ 	.word	0x00000020
.L_8:


//--------------------- .nv.compat                --------------------------
	.section	.nv.compat,"",@"SHT_CUDA_COMPAT_INFO"
	.align	4
        /*0000*/ 	.byte	0x02, 0x09, 0x00, 0x00, 0x02, 0x02, 0x01, 0x00, 0x02, 0x05, 0x05, 0x00, 0x03, 0x07, 0x01, 0x01
        /*0010*/ 	.byte	0x02, 0x03, 0x00, 0x00, 0x02, 0x06, 0x01, 0x00, 0x04, 0x0b, 0x08, 0x00, 0x01, 0x00, 0x00, 0x00
        /*0020*/ 	.byte	0x00, 0x00, 0x00, 0x00


//--------------------- .nv.info._Z8sinewaveP6float4jjf --------------------------
	.section	.nv.info._Z8sinewaveP6float4jjf,"",@"SHT_CUDA_INFO"
	.sectionflags	@""
	.align	4


	//----- nvinfo : EIATTR_CUDA_API_VERSION
	.align		4
        /*0000*/ 	.byte	0x04, 0x37
        /*0002*/ 	.short	(.L_10 - .L_9)
.L_9:
        /*0004*/ 	.word	0x00000082


	//----- nvinfo : EIATTR_KPARAM_INFO
	.align		4
.L_10:
        /*0008*/ 	.byte	0x04, 0x17
        /*000a*/ 	.short	(.L_12 - .L_11)
.L_11:
        /*000c*/ 	.word	0x00000000
        /*0010*/ 	.short	0x0003
        /*0012*/ 	.short	0x0010
        /*0014*/ 	.byte	0x00, 0xf0, 0x11, 0x00


	//----- nvinfo : EIATTR_KPARAM_INFO
	.align		4
.L_12:
        /*0018*/ 	.byte	0x04, 0x17
        /*001a*/ 	.short	(.L_14 - .L_13)
.L_13:
        /*001c*/ 	.word	0x00000000
        /*0020*/ 	.short	0x0002
        /*0022*/ 	.short	0x000c
        /*0024*/ 	.byte	0x00, 0xf0, 0x11, 0x00


	//----- nvinfo : EIATTR_KPARAM_INFO
	.align		4
.L_14:
        /*0028*/ 	.byte	0x04, 0x17
        /*002a*/ 	.short	(.L_16 - .L_15)
.L_15:
        /*002c*/ 	.word	0x00000000
        /*0030*/ 	.short	0x0001
        /*0032*/ 	.short	0x0008
        /*0034*/ 	.byte	0x00, 0xf0, 0x11, 0x00


	//----- nvinfo : EIATTR_KPARAM_INFO
	.align		4
.L_16:
        /*0038*/ 	.byte	0x04, 0x17
        /*003a*/ 	.short	(.L_18 - .L_17)
.L_17:
        /*003c*/ 	.word	0x00000000
        /*0040*/ 	.short	0x0000
        /*0042*/ 	.short	0x0000
        /*0044*/ 	.byte	0x00, 0xf5, 0x21, 0x00


	//----- nvinfo : EIATTR_SPARSE_MMA_MASK
	.align		4
.L_18:
        /*0048*/ 	.byte	0x03, 0x50
        /*004a*/ 	.short	0x0000


	//----- nvinfo : EIATTR_MAXREG_COUNT
	.align		4
        /*004c*/ 	.byte	0x03, 0x1b
        /*004e*/ 	.short	0x00ff


	//----- nvinfo : EIATTR_MERCURY_ISA_VERSION
	.align		4
        /*0050*/ 	.byte	0x03, 0x5f
        /*0052*/ 	.short	0x0101


	//----- nvinfo : EIATTR_VRC_CTA_INIT_COUNT
	.align		4
        /*0054*/ 	.byte	0x02, 0x4a
	.zero		1
	.zero		1


	//----- nvinfo : EIATTR_EXIT_INSTR_OFFSETS
	.align		4
        /*0058*/ 	.byte	0x04, 0x1c
        /*005a*/ 	.short	(.L_20 - .L_19)


	//   ....[0]....
.L_19:
        /*005c*/ 	.word	0x00001f90


	//----- nvinfo : EIATTR_CRS_STACK_SIZE
	.align		4
.L_20:
        /*0060*/ 	.byte	0x04, 0x1e
        /*0062*/ 	.short	(.L_22 - .L_21)
.L_21:
        /*0064*/ 	.word	0x00000000


	//----- nvinfo : EIATTR_CBANK_PARAM_SIZE
	.align		4
.L_22:
        /*0068*/ 	.byte	0x03, 0x19
        /*006a*/ 	.short	0x0014


	//----- nvinfo : EIATTR_PARAM_CBANK
	.align		4
        /*006c*/ 	.byte	0x04, 0x0a
        /*006e*/ 	.short	(.L_24 - .L_23)
	.align		4
.L_23:
        /*0070*/ 	.word	index@(.nv.constant0._Z8sinewaveP6float4jjf)
        /*0074*/ 	.short	0x0380
        /*0076*/ 	.short	0x0014


	//----- nvinfo : EIATTR_SW_WAR
	.align		4
.L_24:
        /*0078*/ 	.byte	0x04, 0x36
        /*007a*/ 	.short	(.L_26 - .L_25)
.L_25:
        /*007c*/ 	.word	0x00000008
.L_26:


//--------------------- .nv.callgraph             --------------------------
	.section	.nv.callgraph,"",@"SHT_CUDA_CALLGRAPH"
	.align	4
	.sectionentsize	8
	.align		4
        /*0000*/ 	.word	0x00000000
	.align		4
        /*0004*/ 	.word	0xffffffff
	.align		4
        /*0008*/ 	.word	0x00000000
	.align		4
        /*000c*/ 	.word	0xfffffffe
	.align		4
        /*0010*/ 	.word	0x00000000
	.align		4
        /*0014*/ 	.word	0xfffffffd
	.align		4
        /*0018*/ 	.word	0x00000000
	.align		4
        /*001c*/ 	.word	0xfffffffc


//--------------------- .nv.constant4             --------------------------
	.section	.nv.constant4,"a",@progbits
	.align	8
	.align		8
.nv.constant4:
        /*0000*/ 	.dword	__cudart_i2opi_f


//--------------------- .text._Z8sinewaveP6float4jjf --------------------------
	.section	.text._Z8sinewaveP6float4jjf,"ax",@progbits
	.align	128
        .global         _Z8sinewaveP6float4jjf
        .type           _Z8sinewaveP6float4jjf,@function
        .size           _Z8sinewaveP6float4jjf,(.L_x_31 - _Z8sinewaveP6float4jjf)
        .other          _Z8sinewaveP6float4jjf,@"STO_CUDA_ENTRY STV_DEFAULT"
_Z8sinewaveP6float4jjf:
.text._Z8sinewaveP6float4jjf:
[----:B------:R-:W0:Y:S01]  /*0000*/  LDC R1, c[0x0][0x37c] ;  /* 0x0000df00ff017b82 */ /* 0x000e220000000800 */
[----:B------:R-:W1:Y:S01]  /*0010*/  S2R R0, SR_TID.X ;  /* 0x0000000000007919 */ /* 0x000e620000002100 */
[----:B------:R-:W2:Y:S06]  /*0020*/  LDCU UR5, c[0x0][0x388] ;  /* 0x00007100ff0577ac */ /* 0x000eac0008000800 */
[----:B------:R-:W1:Y:S01]  /*0030*/  S2UR UR4, SR_CTAID.X ;  /* 0x00000000000479c3 */ /* 0x000e620000002500 */
[----:B------:R-:W-:Y:S01]  /*0040*/  BSSY.RECONVERGENT B0, `(.L_x_0) ;  /* 0x0000015000007945 */ /* 0x000fe20003800200 */
[----:B------:R-:W3:Y:S01]  /*0050*/  S2R R9, SR_TID.Y ;  /* 0x0000000000097919 */ /* 0x000ee20000002200 */
[----:B0-----:R-:W-:-:S05]  /*0060*/  VIADD R1, R1, 0xffffffe0 ;  /* 0xffffffe001017836 */ /* 0x001fca0000000000 */
[----:B------:R-:W1:Y:S08]  /*0070*/  LDC R7, c[0x0][0x360] ;  /* 0x0000d800ff077b82 */ /* 0x000e700000000800 */
[----:B------:R-:W3:Y:S01]  /*0080*/  LDC R8, c[0x0][0x364] ;  /* 0x0000d900ff087b82 */ /* 0x000ee20000000800 */
[----:B--2---:R-:W-:-:S04]  /*0090*/  I2FP.F32.U32 R3, UR5 ;  /* 0x0000000500037c45 */ /* 0x004fc80008201000 */
[----:B------:R-:W0:Y:S03]  /*00a0*/  MUFU.RCP R2, R3 ;  /* 0x0000000300027308 */ /* 0x000e260000001000 */
[----:B------:R-:W3:Y:S01]  /*00b0*/  S2UR UR5, SR_CTAID.Y ;  /* 0x00000000000579c3 */ /* 0x000ee20000002600 */
[----:B-1----:R-:W-:-:S05]  /*00c0*/  IMAD R7, R7, UR4, R0 ;  /* 0x0000000407077c24 */ /* 0x002fca000f8e0200 */
[----:B------:R-:W-:Y:S01]  /*00d0*/  I2FP.F32.U32 R0, R7 ;  /* 0x0000000700007245 */ /* 0x000fe20000201000 */
[----:B0-----:R-:W-:-:S03]  /*00e0*/  FFMA R5, -R3, R2, 1 ;  /* 0x3f80000003057423 */ /* 0x001fc60000000102 */
[----:B------:R-:W0:Y:S01]  /*00f0*/  FCHK P0, R0, R3 ;  /* 0x0000000300007302 */ /* 0x000e220000000000 */
[----:B------:R-:W-:-:S04]  /*0100*/  FFMA R5, R2, R5, R2 ;  /* 0x0000000502057223 */ /* 0x000fc80000000002 */
[----:B------:R-:W-:Y:S01]  /*0110*/  FFMA R2, R0, R5, RZ ;  /* 0x0000000500027223 */ /* 0x000fe200000000ff */
[----:B---3--:R-:W-:-:S03]  /*0120*/  IMAD R8, R8, UR5, R9 ;  /* 0x0000000508087c24 */ /* 0x008fc6000f8e0209 */
[----:B------:R-:W-:-:S04]  /*0130*/  FFMA R4, -R3, R2, R0 ;  /* 0x0000000203047223 */ /* 0x000fc80000000100 */
[----:B------:R-:W-:Y:S01]  /*0140*/  FFMA R2, R5, R4, R2 ;  /* 0x0000000405027223 */ /* 0x000fe20000000002 */
[----:B0-----:R-:W-:Y:S06]  /*0150*/  @!P0 BRA `(.L_x_1) ;  /* 0x00000000000c8947 */ /* 0x001fec0003800000 */
[----:B------:R-:W-:-:S07]  /*0160*/  MOV R4, 0x180 ;  /* 0x0000018000047802 */ /* 0x000fce0000000f00 */
[----:B------:R-:W-:Y:S05]  /*0170*/  CALL.REL.NOINC `($__internal_0_$__cuda_sm3x_div_rn_noftz_f32_slowpath) ;  /* 0x0000001c00887944 */ /* 0x000fea0003c00000 */
[----:B------:R-:W-:-:S07]  /*0180*/  IMAD.MOV.U32 R2, RZ, RZ, R0 ;  /* 0x000000ffff027224 */ /* 0x000fce00078e0000 */
.L_x_1:
[----:B------:R-:W-:Y:S05]  /*0190*/  BSYNC.RECONVERGENT B0 ;  /* 0x0000000000007941 */ /* 0x000fea0003800200 */
.L_x_0:
[----:B------:R-:W0:Y:S01]  /*01a0*/  LDCU UR4, c[0x0][0x38c] ;  /* 0x00007180ff0477ac */ /* 0x000e220008000800 */
[----:B------:R-:W-:Y:S01]  /*01b0*/  I2FP.F32.U32 R0, R8 ;  /* 0x0000000800007245 */ /* 0x000fe20000201000 */
[----:B------:R-:W-:Y:S01]  /*01c0*/  BSSY.RECONVERGENT B0, `(.L_x_2) ;  /* 0x000000d000007945 */ /* 0x000fe20003800200 */
[----:B0-----:R-:W-:-:S04]  /*01d0*/  I2FP.F32.U32 R3, UR4 ;  /* 0x0000000400037c45 */ /* 0x001fc80008201000 */
[----:B------:R-:W0:Y:S08]  /*01e0*/  MUFU.RCP R4, R3 ;  /* 0x0000000300047308 */ /* 0x000e300000001000 */
[----:B------:R-:W1:Y:S01]  /*01f0*/  FCHK P0, R0, R3 ;  /* 0x0000000300007302 */ /* 0x000e620000000000 */
[----:B0-----:R-:W-:-:S04]  /*0200*/  FFMA R5, -R3, R4, 1 ;  /* 0x3f80000003057423 */ /* 0x001fc80000000104 */
[----:B------:R-:W-:-:S04]  /*0210*/  FFMA R5, R4, R5, R4 ;  /* 0x0000000504057223 */ /* 0x000fc80000000004 */
[----:B------:R-:W-:-:S04]  /*0220*/  FFMA R4, R0, R5, RZ ;  /* 0x0000000500047223 */ /* 0x000fc800000000ff */
[----:B------:R-:W-:-:S04]  /*0230*/  FFMA R6, -R3, R4, R0 ;  /* 0x0000000403067223 */ /* 0x000fc80000000100 */
[----:B------:R-:W-:Y:S01]  /*0240*/  FFMA R10, R5, R6, R4 ;  /* 0x00000006050a7223 */ /* 0x000fe20000000004 */
[----:B-1----:R-:W-:Y:S06]  /*0250*/  @!P0 BRA `(.L_x_3) ;  /* 0x00000000000c8947 */ /* 0x002fec0003800000 */
[----:B------:R-:W-:-:S07]  /*0260*/  MOV R4, 0x280 ;  /* 0x0000028000047802 */ /* 0x000fce0000000f00 */
[----:B------:R-:W-:Y:S05]  /*0270*/  CALL.REL.NOINC `($__internal_0_$__cuda_sm3x_div_rn_noftz_f32_slowpath) ;  /* 0x0000001c00487944 */ /* 0x000fea0003c00000 */
[----:B------:R-:W-:-:S07]  /*0280*/  IMAD.MOV.U32 R10, RZ, RZ, R0 ;  /* 0x000000ffff0a7224 */ /* 0x000fce00078e0000 */
.L_x_3:
[----:B------:R-:W-:Y:S05]  /*0290*/  BSYNC.RECONVERGENT B0 ;  /* 0x0000000000007941 */ /* 0x000fea0003800200 */
.L_x_2:
[----:B------:R-:W0:Y:S01]  /*02a0*/  LDCU UR4, c[0x0][0x390] ;  /* 0x00007200ff0477ac */ /* 0x000e220008000800 */
[----:B------:R-:W1:Y:S01]  /*02b0*/  F2F.F64.F32 R2, R2 ;  /* 0x0000000200027310 */ /* 0x000e620000201800 */
[----:B------:R-:W-:Y:S01]  /*02c0*/  IMAD.MOV.U32 R12, RZ, RZ, 0x0 ;  /* 0x00000000ff0c7424 */ /* 0x000fe200078e00ff */
[----:B------:R-:W-:Y:S01]  /*02d0*/  BSSY.RECONVERGENT B0, `(.L_x_4) ;  /* 0x000004f000007945 */ /* 0x000fe20003800200 */
[----:B------:R-:W-:Y:S01]  /*02e0*/  IMAD.MOV.U32 R13, RZ, RZ, 0x40000000 ;  /* 0x40000000ff0d7424 */ /* 0x000fe200078e00ff */
[----:B------:R-:W-:Y:S01]  /*02f0*/  UMOV UR5, 0x3f847ae1 ;  /* 0x3f847ae100057882 */ /* 0x000fe20000000000 */
[----:B------:R-:W2:Y:S03]  /*0300*/  LDCU.64 UR6, c[0x0][0x358] ;  /* 0x00006b00ff0677ac */ /* 0x000ea60008000a00 */
[----:B------:R-:W3:Y:S01]  /*0310*/  F2F.F64.F32 R10, R10 ;  /* 0x0000000a000a7310 */ /* 0x000ee20000201800 */
[----:B-1----:R-:W-:-:S07]  /*0320*/  DFMA R4, R2, R12, -1 ;  /* 0xbff000000204742b */ /* 0x002fce000000000c */
[----:B0-----:R-:W0:Y:S01]  /*0330*/  F2F.F64.F32 R14, UR4 ;  /* 0x00000004000e7d10 */ /* 0x001e220008201800 */
[----:B------:R-:W-:Y:S01]  /*0340*/  UMOV UR4, 0x47ae147b ;  /* 0x47ae147b00047882 */ /* 0x000fe20000000000 */
[----:B---3--:R-:W-:-:S06]  /*0350*/  DFMA R12, R10, R12, -1 ;  /* 0xbff000000a0c742b */ /* 0x008fcc000000000c */
[----:B------:R-:W-:Y:S01]  /*0360*/  F2F.F32.F64 R4, R4 ;  /* 0x0000000400047310 */ /* 0x000fe20000301000 */
[----:B0-----:R-:W-:-:S07]  /*0370*/  DMUL R14, R14, 130 ;  /* 0x406040000e0e7828 */ /* 0x001fce0000000000 */
[----:B------:R-:W0:Y:S01]  /*0380*/  F2F.F32.F64 R6, R12 ;  /* 0x0000000c00067310 */ /* 0x000e220000301000 */
[----:B------:R-:W-:Y:S01]  /*0390*/  DMUL R14, R14, -UR4 ;  /* 0x800000040e0e7c28 */ /* 0x000fe20008000000 */
[----:B0-----:R-:W-:-:S09]  /*03a0*/  FMUL R11, R4, R6 ;  /* 0x00000006040b7220 */ /* 0x001fd20000400000 */
[----:B------:R-:W0:Y:S02]  /*03b0*/  F2F.F32.F64 R14, R14 ;  /* 0x0000000e000e7310 */ /* 0x000e240000301000 */
[----:B0-----:R-:W-:-:S04]  /*03c0*/  FFMA R9, R11, 6, R14 ;  /* 0x40c000000b097823 */ /* 0x001fc8000000000e */
[C---:B------:R-:W-:Y:S01]  /*03d0*/  FMUL R2, R9.reuse, 0.63661974668502807617 ;  /* 0x3f22f98309027820 */ /* 0x040fe20000400000 */
[----:B------:R-:W-:-:S05]  /*03e0*/  FSETP.GE.AND P0, PT, |R9|, 105615, PT ;  /* 0x47ce47800900780b */ /* 0x000fca0003f06200 */
[----:B------:R-:W0:Y:S02]  /*03f0*/  F2I.NTZ R2, R2 ;  /* 0x0000000200027305 */ /* 0x000e240000203100 */
[----:B0-----:R-:W-:-:S05]  /*0400*/  I2FP.F32.S32 R0, R2 ;  /* 0x0000000200007245 */ /* 0x001fca0000201400 */
[----:B------:R-:W-:-:S04]  /*0410*/  FFMA R3, R0, -1.5707962512969970703, R9 ;  /* 0xbfc90fda00037823 */ /* 0x000fc80000000009 */
[----:B------:R-:W-:-:S04]  /*0420*/  FFMA R3, R0, -7.5497894158615963534e-08, R3 ;  /* 0xb3a2216800037823 */ /* 0x000fc80000000003 */
[----:B------:R-:W-:Y:S01]  /*0430*/  FFMA R0, R0, -5.3903029534742383927e-15, R3 ;  /* 0xa7c234c500007823 */ /* 0x000fe20000000003 */
[----:B--2---:R-:W-:Y:S06]  /*0440*/  @!P0 BRA `(.L_x_5) ;  /* 0x0000000000dc8947 */ /* 0x004fec0003800000 */
[----:B------:R-:W-:-:S13]  /*0450*/  FSETP.NEU.AND P0, PT, |R9|, +INF , PT ;  /* 0x7f8000000900780b */ /* 0x000fda0003f0d200 */
[----:B------:R-:W-:Y:S01]  /*0460*/  @!P0 FMUL R0, RZ, R9 ;  /* 0x00000009ff008220 */ /* 0x000fe20000400000 */
[----:B------:R-:W-:Y:S01]  /*0470*/  @!P0 IMAD.MOV.U32 R2, RZ, RZ, RZ ;  /* 0x000000ffff028224 */ /* 0x000fe200078e00ff */
[----:B------:R-:W-:Y:S06]  /*0480*/  @!P0 BRA `(.L_x_5) ;  /* 0x0000000000cc8947 */ /* 0x000fec0003800000 */
[----:B------:R-:W-:Y:S01]  /*0490*/  IMAD.SHL.U32 R2, R9, 0x100, RZ ;  /* 0x0000010009027824 */ /* 0x000fe200078e00ff */
[----:B------:R-:W0:Y:S01]  /*04a0*/  LDCU.64 UR8, c[0x4][URZ] ;  /* 0x01000000ff0877ac */ /* 0x000e220008000a00 */
[----:B------:R-:W-:Y:S02]  /*04b0*/  IMAD.MOV.U32 R10, RZ, RZ, RZ ;  /* 0x000000ffff0a7224 */ /* 0x000fe400078e00ff */
[----:B------:R-:W-:Y:S01]  /*04c0*/  IMAD.MOV.U32 R0, RZ, RZ, R1 ;  /* 0x000000ffff007224 */ /* 0x000fe200078e0001 */
[----:B------:R-:W-:Y:S01]  /*04d0*/  LOP3.LUT R15, R2, 0x80000000, RZ, 0xfc, !PT ;  /* 0x80000000020f7812 */ /* 0x000fe200078efcff */
[----:B------:R-:W-:Y:S01]  /*04e0*/  UMOV UR5, URZ ;  /* 0x000000ff00057c82 */ /* 0x000fe20008000000 */
[----:B------:R-:W-:-:S05]  /*04f0*/  UMOV UR4, URZ ;  /* 0x000000ff00047c82 */ /* 0x000fca0008000000 */
.L_x_6:
[----:B0-----:R-:W-:Y:S02]  /*0500*/  IMAD.U32 R12, RZ, RZ, UR8 ;  /* 0x00000008ff0c7e24 */ /* 0x001fe4000f8e00ff */
[----:B------:R-:W-:-:S05]  /*0510*/  IMAD.U32 R13, RZ, RZ, UR9 ;  /* 0x00000009ff0d7e24 */ /* 0x000fca000f8e00ff */
[----:B------:R-:W2:Y:S01]  /*0520*/  LDG.E.CONSTANT R2, desc[UR6][R12.64] ;  /* 0x000000060c027981 */ /* 0x000ea2000c1e9900 */
[----:B------:R-:W-:Y:S02]  /*0530*/  UIADD3 UR8, UP0, UPT, UR8, 0x4, URZ ;  /* 0x0000000408087890 */ /* 0x000fe4000ff1e0ff */
[----:B------:R-:W-:Y:S02]  /*0540*/  UIADD3 UR4, UPT, UPT, UR4, 0x1, URZ ;  /* 0x0000000104047890 */ /* 0x000fe4000fffe0ff */
[----:B------:R-:W-:Y:S02]  /*0550*/  UIADD3.X UR9, UPT, UPT, URZ, UR9, URZ, UP0, !UPT ;  /* 0x00000009ff097290 */ /* 0x000fe400087fe4ff */
[----:B------:R-:W-:Y:S01]  /*0560*/  UISETP.NE.AND UP0, UPT, UR4, 0x6, UPT ;  /* 0x000000060400788c */ /* 0x000fe2000bf05270 */
[----:B--2---:R-:W-:-:S03]  /*0570*/  IMAD.WIDE.U32 R2, R2, R15, RZ ;  /* 0x0000000f02027225 */ /* 0x004fc600078e00ff */
[----:B------:R-:W-:-:S04]  /*0580*/  IADD3 R5, P0, PT, R2, R10, RZ ;  /* 0x0000000a02057210 */ /* 0x000fc80007f1e0ff */
[----:B------:R-:W-:Y:S01]  /*0590*/  IADD3.X R10, PT, PT, R3, UR5, RZ, P0, !PT ;  /* 0x00000005030a7c10 */ /* 0x000fe200087fe4ff */
[----:B------:R0:W-:Y:S02]  /*05a0*/  STL [R0], R5 ;  /* 0x0000000500007387 */ /* 0x0001e40000100800 */
[----:B0-----:R-:W-:Y:S01]  /*05b0*/  VIADD R0, R0, 0x4 ;  /* 0x0000000400007836 */ /* 0x001fe20000000000 */
[----:B------:R-:W-:Y:S06]  /*05c0*/  BRA.U UP0, `(.L_x_6) ;  /* 0xfffffffd00cc7547 */ /* 0x000fec000b83ffff */
[----:B------:R-:W-:Y:S01]  /*05d0*/  SHF.R.U32.HI R5, RZ, 0x17, R9 ;  /* 0x00000017ff057819 */ /* 0x000fe20000011609 */
[----:B------:R0:W-:Y:S03]  /*05e0*/  STL [R1+0x18], R10 ;  /* 0x0000180a01007387 */ /* 0x0001e60000100800 */
[C---:B------:R-:W-:Y:S02]  /*05f0*/  LOP3.LUT R0, R5.reuse, 0xe0, RZ, 0xc0, !PT ;  /* 0x000000e005007812 */ /* 0x040fe400078ec0ff */
[----:B------:R-:W-:-:S03]  /*0600*/  LOP3.LUT P0, RZ, R5, 0x1f, RZ, 0xc0, !PT ;  /* 0x0000001f05ff7812 */ /* 0x000fc6000780c0ff */
[----:B------:R-:W-:-:S05]  /*0610*/  VIADD R0, R0, 0xffffff80 ;  /* 0xffffff8000007836 */ /* 0x000fca0000000000 */
[----:B------:R-:W-:-:S05]  /*0620*/  SHF.R.U32.HI R0, RZ, 0x5, R0 ;  /* 0x00000005ff007819 */ /* 0x000fca0000011600 */
[----:B------:R-:W-:-:S05]  /*0630*/  IMAD R15, R0, -0x4, R1 ;  /* 0xfffffffc000f7824 */ /* 0x000fca00078e0201 */
[----:B------:R-:W2:Y:S04]  /*0640*/  LDL R0, [R15+0x18] ;  /* 0x000018000f007983 */ /* 0x000ea80000100800 */
[----:B------:R-:W2:Y:S04]  /*0650*/  LDL R3, [R15+0x14] ;  /* 0x000014000f037983 */ /* 0x000ea80000100800 */
[----:B------:R-:W3:Y:S01]  /*0660*/  @P0 LDL R2, [R15+0x10] ;  /* 0x000010000f020983 */ /* 0x000ee20000100800 */
[----:B------:R-:W-:Y:S01]  /*0670*/  LOP3.LUT R5, R5, 0x1f, RZ, 0xc0, !PT ;  /* 0x0000001f05057812 */ /* 0x000fe200078ec0ff */
[----:B------:R-:W-:Y:S01]  /*0680*/  UMOV UR4, 0x54442d19 ;  /* 0x54442d1900047882 */ /* 0x000fe20000000000 */
[----:B------:R-:W-:-:S02]  /*0690*/  UMOV UR5, 0x3bf921fb ;  /* 0x3bf921fb00057882 */ /* 0x000fc40000000000 */
[-C--:B--2---:R-:W-:Y:S02]  /*06a0*/  @P0 SHF.L.W.U32.HI R0, R3, R5.reuse, R0 ;  /* 0x0000000503000219 */ /* 0x084fe40000010e00 */
[----:B---3--:R-:W-:Y:S02]  /*06b0*/  @P0 SHF.L.W.U32.HI R3, R2, R5, R3 ;  /* 0x0000000502030219 */ /* 0x008fe40000010e03 */
[----:B------:R-:W-:Y:S02]  /*06c0*/  ISETP.GE.AND P0, PT, R9, RZ, PT ;  /* 0x000000ff0900720c */ /* 0x000fe40003f06270 */
[C---:B------:R-:W-:Y:S01]  /*06d0*/  SHF.L.W.U32.HI R2, R3.reuse, 0x2, R0 ;  /* 0x0000000203027819 */ /* 0x040fe20000010e00 */
[----:B------:R-:W-:-:S03]  /*06e0*/  IMAD.SHL.U32 R3, R3, 0x4, RZ ;  /* 0x0000000403037824 */ /* 0x000fc600078e00ff */
[----:B------:R-:W-:Y:S02]  /*06f0*/  SHF.R.S32.HI R5, RZ, 0x1f, R2 ;  /* 0x0000001fff057819 */ /* 0x000fe40000011402 */
[----:B------:R-:W-:Y:S02]  /*0700*/  LOP3.LUT R9, R2, R9, RZ, 0x3c, !PT ;  /* 0x0000000902097212 */ /* 0x000fe400078e3cff */
[C---:B------:R-:W-:Y:S02]  /*0710*/  LOP3.LUT R12, R5.reuse, R3, RZ, 0x3c, !PT ;  /* 0x00000003050c7212 */ /* 0x040fe400078e3cff */
[----:B------:R-:W-:Y:S02]  /*0720*/  LOP3.LUT R13, R5, R2, RZ, 0x3c, !PT ;  /* 0x00000002050d7212 */ /* 0x000fe400078e3cff */
[----:B------:R-:W-:Y:S02]  /*0730*/  SHF.R.U32.HI R3, RZ, 0x1e, R0 ;  /* 0x0000001eff037819 */ /* 0x000fe40000011600 */
[----:B------:R-:W-:-:S02]  /*0740*/  ISETP.GE.AND P1, PT, R9, RZ, PT ;  /* 0x000000ff0900720c */ /* 0x000fc40003f26270 */
[----:B------:R-:W1:Y:S01]  /*0750*/  I2F.F64.S64 R12, R12 ;  /* 0x0000000c000c7312 */ /* 0x000e620000301c00 */
[----:B------:R-:W-:-:S05]  /*0760*/  LEA.HI R2, R2, R3, RZ, 0x1 ;  /* 0x0000000302027211 */ /* 0x000fca00078f08ff */
[----:B------:R-:W-:-:S04]  /*0770*/  IMAD.MOV R0, RZ, RZ, -R2 ;  /* 0x000000ffff007224 */ /* 0x000fc800078e0a02 */
[----:B------:R-:W-:Y:S01]  /*0780*/  @!P0 IMAD.MOV.U32 R2, RZ, RZ, R0 ;  /* 0x000000ffff028224 */ /* 0x000fe200078e0000 */
[----:B-1----:R-:W-:-:S10]  /*0790*/  DMUL R16, R12, UR4 ;  /* 0x000000040c107c28 */ /* 0x002fd40008000000 */
[----:B------:R-:W1:Y:S02]  /*07a0*/  F2F.F32.F64 R16, R16 ;  /* 0x0000001000107310 */ /* 0x000e640000301000 */
[----:B01----:R-:W-:-:S07]  /*07b0*/  FSEL R0, -R16, R16, !P1 ;  /* 0x0000001010007208 */ /* 0x003fce0004800100 */
.L_x_5:
[----:B------:R-:W-:Y:S05]  /*07c0*/  BSYNC.RECONVERGENT B0 ;  /* 0x0000000000007941 */ /* 0x000fea0003800200 */
.L_x_4:
[----:B------:R-:W-:Y:S01]  /*07d0*/  F2F.F64.F32 R10, R11 ;  /* 0x0000000b000a7310 */ /* 0x000fe20000201800 */
[----:B------:R-:W-:Y:S01]  /*07e0*/  UMOV UR4, 0x33333334 ;  /* 0x3333333400047882 */ /* 0x000fe20000000000 */
[----:B------:R-:W-:Y:S01]  /*07f0*/  UMOV UR5, 0x40293333 ;  /* 0x4029333300057882 */ /* 0x000fe20000000000 */
[----:B------:R-:W-:Y:S02]  /*0800*/  IMAD.MOV.U32 R9, RZ, RZ, 0x37cbac00 ;  /* 0x37cbac00ff097424 */ /* 0x000fe400078e00ff */
[----:B------:R-:W-:Y:S01]  /*0810*/  FMUL R3, R0, R0 ;  /* 0x0000000000037220 */ /* 0x000fe20000400000 */
[C---:B------:R-:W-:Y:S01]  /*0820*/  LOP3.LUT R15, R2.reuse, 0x1, RZ, 0xc0, !PT ;  /* 0x00000001020f7812 */ /* 0x040fe200078ec0ff */
[----:B------:R-:W-:Y:S01]  /*0830*/  BSSY.RECONVERGENT B0, `(.L_x_7) ;  /* 0x0000051000007945 */ /* 0x000fe20003800200 */
[----:B------:R-:W-:Y:S01]  /*0840*/  LOP3.LUT P1, RZ, R2, 0x2, RZ, 0xc0, !PT ;  /* 0x0000000202ff7812 */ /* 0x000fe2000782c0ff */
[----:B------:R0:W1:Y:S01]  /*0850*/  F2F.F64.F32 R12, R14 ;  /* 0x0000000e000c7310 */ /* 0x0000620000201800 */
[----:B------:R-:W-:Y:S01]  /*0860*/  FFMA R16, R3, R9, -0.0013887860113754868507 ;  /* 0xbab607ed03107423 */ /* 0x000fe20000000009 */
[----:B------:R-:W-:Y:S01]  /*0870*/  ISETP.NE.U32.AND P0, PT, R15, 0x1, PT ;  /* 0x000000010f00780c */ /* 0x000fe20003f05070 */
[----:B------:R-:W-:-:S03]  /*0880*/  IMAD.MOV.U32 R15, RZ, RZ, 0x3d2aaabb ;  /* 0x3d2aaabbff0f7424 */ /* 0x000fc600078e00ff */
[----:B------:R-:W-:Y:S02]  /*0890*/  FSEL R0, R0, 1, P0 ;  /* 0x3f80000000007808 */ /* 0x000fe40000000000 */
[----:B0-----:R-:W-:Y:S01]  /*08a0*/  FSEL R14, R16, -0.00019574658654164522886, !P0 ;  /* 0xb94d4153100e7808 */ /* 0x001fe20004000000 */
[----:B------:R-:W-:Y:S01]  /*08b0*/  IMAD.MOV.U32 R16, RZ, RZ, 0x3effffff ;  /* 0x3effffffff107424 */ /* 0x000fe200078e00ff */
[----:B------:R-:W-:-:S04]  /*08c0*/  FSEL R18, R15, 0.0083327032625675201416, !P0 ;  /* 0x3c0885e40f127808 */ /* 0x000fc80004000000 */
[----:B------:R-:W-:Y:S01]  /*08d0*/  FSEL R2, -R16, -0.16666662693023681641, !P0 ;  /* 0xbe2aaaa810027808 */ /* 0x000fe20004000100 */
[----:B-1----:R-:W-:Y:S01]  /*08e0*/  DFMA R20, R10, UR4, R12 ;  /* 0x000000040a147c2b */ /* 0x002fe2000800000c */
[----:B------:R-:W-:-:S04]  /*08f0*/  FFMA R14, R3, R14, R18 ;  /* 0x0000000e030e7223 */ /* 0x000fc80000000012 */
[C---:B------:R-:W-:Y:S01]  /*0900*/  FFMA R2, R3.reuse, R14, R2 ;  /* 0x0000000e03027223 */ /* 0x040fe20000000002 */
[----:B------:R-:W-:-:S04]  /*0910*/  FFMA R3, R3, R0, RZ ;  /* 0x0000000003037223 */ /* 0x000fc800000000ff */
[----:B------:R-:W0:Y:S01]  /*0920*/  F2F.F32.F64 R20, R20 ;  /* 0x0000001400147310 */ /* 0x000e220000301000 */
[----:B------:R-:W-:-:S04]  /*0930*/  FFMA R17, R3, R2, R0 ;  /* 0x0000000203117223 */ /* 0x000fc80000000000 */
[----:B------:R-:W-:Y:S01]  /*0940*/  @P1 FADD R17, RZ, -R17 ;  /* 0x80000011ff111221 */ /* 0x000fe20000000000 */
[C---:B0-----:R-:W-:Y:S01]  /*0950*/  FMUL R5, R20.reuse, 0.63661974668502807617 ;  /* 0x3f22f98314057820 */ /* 0x041fe20000400000 */
[----:B------:R-:W-:-:S05]  /*0960*/  FSETP.GE.AND P0, PT, |R20|, 105615, PT ;  /* 0x47ce47801400780b */ /* 0x000fca0003f06200 */
[----:B------:R-:W0:Y:S02]  /*0970*/  F2I.NTZ R5, R5 ;  /* 0x0000000500057305 */ /* 0x000e240000203100 */
[----:B0-----:R-:W-:-:S05]  /*0980*/  I2FP.F32.S32 R19, R5 ;  /* 0x0000000500137245 */ /* 0x001fca0000201400 */
[----:B------:R-:W-:-:S04]  /*0990*/  FFMA R14, R19, -1.5707962512969970703, R20 ;  /* 0xbfc90fda130e7823 */ /* 0x000fc80000000014 */
[----:B------:R-:W-:-:S04]  /*09a0*/  FFMA R14, R19, -7.5497894158615963534e-08, R14 ;  /* 0xb3a22168130e7823 */ /* 0x000fc8000000000e */
[----:B------:R-:W-:Y:S01]  /*09b0*/  FFMA R0, R19, -5.3903029534742383927e-15, R14 ;  /* 0xa7c234c513007823 */ /* 0x000fe2000000000e */
[----:B------:R-:W-:Y:S06]  /*09c0*/  @!P0 BRA `(.L_x_8) ;  /* 0x0000000000dc8947 */ /* 0x000fec0003800000 */
        /* <DEDUP_REMOVED lines=11> */
.L_x_9:
        /* <DEDUP_REMOVED lines=29> */
[C-C-:B------:R-:W-:Y:S01]  /*0c50*/  SHF.L.W.U32.HI R5, R3.reuse, 0x2, R0.reuse ;  /* 0x0000000203057819 */ /* 0x140fe20000010e00 */
[----:B------:R-:W-:Y:S01]  /*0c60*/  IMAD.SHL.U32 R3, R3, 0x4, RZ ;  /* 0x0000000403037824 */ /* 0x000fe200078e00ff */
[----:B------:R-:W-:Y:S02]  /*0c70*/  SHF.R.U32.HI R0, RZ, 0x1e, R0 ;  /* 0x0000001eff007819 */ /* 0x000fe40000011600 */
[----:B------:R-:W-:-:S02]  /*0c80*/  SHF.R.S32.HI R14, RZ, 0x1f, R5 ;  /* 0x0000001fff0e7819 */ /* 0x000fc40000011405 */
[C---:B------:R-:W-:Y:S02]  /*0c90*/  LOP3.LUT R20, R5.reuse, R20, RZ, 0x3c, !PT ;  /* 0x0000001405147212 */ /* 0x040fe400078e3cff */
[C---:B------:R-:W-:Y:S02]  /*0ca0*/  LOP3.LUT R2, R14.reuse, R3, RZ, 0x3c, !PT ;  /* 0x000000030e027212 */ /* 0x040fe400078e3cff */
[----:B------:R-:W-:Y:S02]  /*0cb0*/  LOP3.LUT R3, R14, R5, RZ, 0x3c, !PT ;  /* 0x000000050e037212 */ /* 0x000fe400078e3cff */
[----:B------:R-:W-:Y:S02]  /*0cc0*/  LEA.HI R5, R5, R0, RZ, 0x1 ;  /* 0x0000000005057211 */ /* 0x000fe400078f08ff */
[----:B------:R-:W-:Y:S02]  /*0cd0*/  ISETP.GE.AND P1, PT, R20, RZ, PT ;  /* 0x000000ff1400720c */ /* 0x000fe40003f26270 */
[----:B------:R-:W0:Y:S01]  /*0ce0*/  I2F.F64.S64 R2, R2 ;  /* 0x0000000200027312 */ /* 0x000e220000301c00 */
[----:B------:R-:W-:-:S04]  /*0cf0*/  IMAD.MOV R0, RZ, RZ, -R5 ;  /* 0x000000ffff007224 */ /* 0x000fc800078e0a05 */
[----:B------:R-:W-:Y:S01]  /*0d00*/  @!P0 IMAD.MOV.U32 R5, RZ, RZ, R0 ;  /* 0x000000ffff058224 */ /* 0x000fe200078e0000 */
[----:B0-----:R-:W-:-:S10]  /*0d10*/  DMUL R18, R2, UR4 ;  /* 0x0000000402127c28 */ /* 0x001fd40008000000 */
[----:B------:R-:W0:Y:S02]  /*0d20*/  F2F.F32.F64 R18, R18 ;  /* 0x0000001200127310 */ /* 0x000e240000301000 */
[----:B0-----:R-:W-:-:S07]  /*0d30*/  FSEL R0, -R18, R18, !P1 ;  /* 0x0000001212007208 */ /* 0x001fce0004800100 */
.L_x_8:
[----:B------:R-:W-:Y:S05]  /*0d40*/  BSYNC.RECONVERGENT B0 ;  /* 0x0000000000007941 */ /* 0x000fea0003800200 */
.L_x_7:
[----:B------:R-:W-:Y:S01]  /*0d50*/  UMOV UR4, 0xa3d70a4 ;  /* 0x0a3d70a400047882 */ /* 0x000fe20000000000 */
[----:B------:R-:W-:Y:S01]  /*0d60*/  UMOV UR5, 0x4024a3d7 ;  /* 0x4024a3d700057882 */ /* 0x000fe20000000000 */
[----:B------:R-:W-:Y:S01]  /*0d70*/  LOP3.LUT R14, R5, 0x1, RZ, 0xc0, !PT ;  /* 0x00000001050e7812 */ /* 0x000fe200078ec0ff */
[----:B------:R-:W-:Y:S01]  /*0d80*/  DMUL R2, R10, UR4 ;  /* 0x000000040a027c28 */ /* 0x000fe20008000000 */
[----:B------:R-:W-:Y:S01]  /*0d90*/  UMOV UR4, 0xb22d0e56 ;  /* 0xb22d0e5600047882 */ /* 0x000fe20000000000 */
[----:B------:R-:W-:Y:S01]  /*0da0*/  UMOV UR5, 0x3ff1ef9d ;  /* 0x3ff1ef9d00057882 */ /* 0x000fe20000000000 */
[----:B------:R-:W-:Y:S01]  /*0db0*/  FMUL R18, R0, R0 ;  /* 0x0000000000127220 */ /* 0x000fe20000400000 */
[----:B------:R-:W-:Y:S01]  /*0dc0*/  ISETP.NE.U32.AND P0, PT, R14, 0x1, PT ;  /* 0x000000010e00780c */ /* 0x000fe20003f05070 */
[----:B------:R-:W-:Y:S02]  /*0dd0*/  BSSY.RECONVERGENT B0, `(.L_x_10) ;  /* 0x0000053000007945 */ /* 0x000fe40003800200 */
[----:B------:R-:W-:Y:S01]  /*0de0*/  FFMA R19, R18, R9, -0.0013887860113754868507 ;  /* 0xbab607ed12137423 */ /* 0x000fe20000000009 */
[----:B------:R-:W-:Y:S01]  /*0df0*/  DFMA R20, R12, UR4, R2 ;  /* 0x000000040c147c2b */ /* 0x000fe20008000002 */
[----:B------:R-:W-:Y:S01]  /*0e00*/  UMOV UR4, 0x9999999a ;  /* 0x9999999a00047882 */ /* 0x000fe20000000000 */
[----:B------:R0:W1:Y:S01]  /*0e10*/  F2F.F64.F32 R2, R17 ;  /* 0x0000001100027310 */ /* 0x0000620000201800 */
[----:B------:R-:W-:Y:S01]  /*0e20*/  UMOV UR5, 0x3fb99999 ;  /* 0x3fb9999900057882 */ /* 0x000fe20000000000 */
[----:B------:R-:W-:-:S02]  /*0e30*/  FSEL R19, R19, -0.00019574658654164522886, !P0 ;  /* 0xb94d415313137808 */ /* 0x000fc40004000000 */
[----:B------:R-:W-:Y:S02]  /*0e40*/  FSEL R23, R15, 0.0083327032625675201416, !P0 ;  /* 0x3c0885e40f177808 */ /* 0x000fe40004000000 */
[----:B------:R-:W-:Y:S02]  /*0e50*/  FSEL R0, R0, 1, P0 ;  /* 0x3f80000000007808 */ /* 0x000fe40000000000 */
[----:B------:R-:W2:Y:S01]  /*0e60*/  F2F.F32.F64 R20, R20 ;  /* 0x0000001400147310 */ /* 0x000ea20000301000 */
[----:B0-----:R-:W-:Y:S01]  /*0e70*/  FSEL R17, -R16, -0.16666662693023681641, !P0 ;  /* 0xbe2aaaa810117808 */ /* 0x001fe20004000100 */
[C---:B------:R-:W-:Y:S01]  /*0e80*/  FFMA R19, R18.reuse, R19, R23 ;  /* 0x0000001312137223 */ /* 0x040fe20000000017 */
[----:B------:R-:W-:Y:S01]  /*0e90*/  LOP3.LUT P0, RZ, R5, 0x2, RZ, 0xc0, !PT ;  /* 0x0000000205ff7812 */ /* 0x000fe2000780c0ff */
[C---:B------:R-:W-:Y:S02]  /*0ea0*/  FFMA R5, R18.reuse, R0, RZ ;  /* 0x0000000012057223 */ /* 0x040fe400000000ff */
[----:B------:R-:W-:Y:S01]  /*0eb0*/  FFMA R17, R18, R19, R17 ;  /* 0x0000001312117223 */ /* 0x000fe20000000011 */
[----:B-1----:R-:W-:-:S03]  /*0ec0*/  DMUL R2, R2, UR4 ;  /* 0x0000000402027c28 */ /* 0x002fc60008000000 */
[----:B------:R-:W-:Y:S01]  /*0ed0*/  FFMA R17, R5, R17, R0 ;  /* 0x0000001105117223 */ /* 0x000fe20000000000 */
[C---:B--2---:R-:W-:Y:S01]  /*0ee0*/  FMUL R22, R20.reuse, 0.63661974668502807617 ;  /* 0x3f22f98314167820 */ /* 0x044fe20000400000 */
[----:B------:R-:W-:-:S05]  /*0ef0*/  FSETP.GE.AND P1, PT, |R20|, 105615, PT ;  /* 0x47ce47801400780b */ /* 0x000fca0003f26200 */
[----:B------:R-:W0:Y:S01]  /*0f00*/  F2F.F32.F64 R2, R2 ;  /* 0x0000000200027310 */ /* 0x000e220000301000 */
[----:B------:R-:W-:-:S07]  /*0f10*/  @P0 FADD R17, RZ, -R17 ;  /* 0x80000011ff110221 */ /* 0x000fce0000000000 */
[----:B------:R-:W1:Y:S01]  /*0f20*/  F2I.NTZ R14, R22 ;  /* 0x00000016000e7305 */ /* 0x000e620000203100 */
[----:B0-----:R-:W-:Y:S01]  /*0f30*/  FFMA R17, R17, 0.49200001358985900879, R2 ;  /* 0x3efbe76d11117823 */ /* 0x001fe20000000002 */
[----:B-1----:R-:W-:-:S05]  /*0f40*/  I2FP.F32.S32 R19, R14 ;  /* 0x0000000e00137245 */ /* 0x002fca0000201400 */
        /* <DEDUP_REMOVED lines=15> */
.L_x_12:
        /* <DEDUP_REMOVED lines=44> */
.L_x_11:
[----:B------:R-:W-:Y:S05]  /*1300*/  BSYNC.RECONVERGENT B0 ;  /* 0x0000000000007941 */ /* 0x000fea0003800200 */
.L_x_10:
        /* <DEDUP_REMOVED lines=11> */
[----:B------:R-:W-:-:S02]  /*13c0*/  FSEL R21, R15, 0.0083327032625675201416, !P0 ;  /* 0x3c0885e40f157808 */ /* 0x000fc40004000000 */
[----:B------:R-:W-:Y:S02]  /*13d0*/  FSEL R22, -R16, -0.16666662693023681641, !P0 ;  /* 0xbe2aaaa810167808 */ /* 0x000fe40004000100 */
[----:B------:R-:W-:Y:S01]  /*13e0*/  FSEL R19, R19, -0.00019574658654164522886, !P0 ;  /* 0xb94d415313137808 */ /* 0x000fe20004000000 */
[----:B------:R0:W1:Y:S01]  /*13f0*/  F2F.F32.F64 R20, R2 ;  /* 0x0000000200147310 */ /* 0x0000620000301000 */
[----:B------:R-:W-:Y:S02]  /*1400*/  FSEL R0, R0, 1, P0 ;  /* 0x3f80000000007808 */ /* 0x000fe40000000000 */
[----:B------:R-:W-:Y:S01]  /*1410*/  LOP3.LUT P0, RZ, R14, 0x2, RZ, 0xc0, !PT ;  /* 0x000000020eff7812 */ /* 0x000fe2000780c0ff */
[----:B------:R-:W-:-:S04]  /*1420*/  FFMA R19, R18, R19, R21 ;  /* 0x0000001312137223 */ /* 0x000fc80000000015 */
[C---:B------:R-:W-:Y:S01]  /*1430*/  FFMA R19, R18.reuse, R19, R22 ;  /* 0x0000001312137223 */ /* 0x040fe20000000016 */
[----:B0-----:R-:W-:-:S04]  /*1440*/  FFMA R3, R18, R0, RZ ;  /* 0x0000000012037223 */ /* 0x001fc800000000ff */
[----:B------:R-:W-:Y:S01]  /*1450*/  FFMA R0, R3, R19, R0 ;  /* 0x0000001303007223 */ /* 0x000fe20000000000 */
[C---:B-1----:R-:W-:Y:S01]  /*1460*/  FMUL R23, R20.reuse, 0.63661974668502807617 ;  /* 0x3f22f98314177820 */ /* 0x042fe20000400000 */
[----:B------:R-:W-:Y:S02]  /*1470*/  FSETP.GE.AND P1, PT, |R20|, 105615, PT ;  /* 0x47ce47801400780b */ /* 0x000fe40003f26200 */
[----:B------:R-:W-:Y:S01]  /*1480*/  @P0 FADD R0, RZ, -R0 ;  /* 0x80000000ff000221 */ /* 0x000fe20000000000 */
[----:B------:R-:W0:Y:S03]  /*1490*/  F2I.NTZ R5, R23 ;  /* 0x0000001700057305 */ /* 0x000e260000203100 */
[----:B------:R-:W-:Y:S01]  /*14a0*/  FFMA R17, R0, 0.40000000596046447754, R17 ;  /* 0x3ecccccd00117823 */ /* 0x000fe20000000011 */
        /* <DEDUP_REMOVED lines=16> */
.L_x_15:
        /* <DEDUP_REMOVED lines=44> */
.L_x_14:
[----:B------:R-:W-:Y:S05]  /*1870*/  BSYNC.RECONVERGENT B0 ;  /* 0x0000000000007941 */ /* 0x000fea0003800200 */
.L_x_13:
        /* <DEDUP_REMOVED lines=8> */
[----:B------:R-:W-:Y:S03]  /*1900*/  BSSY.RECONVERGENT B0, `(.L_x_16) ;  /* 0x000004e000007945 */ /* 0x000fe60003800200 */
[----:B------:R-:W-:Y:S01]  /*1910*/  DFMA R10, R12, UR4, R10 ;  /* 0x000000040c0a7c2b */ /* 0x000fe2000800000a */
[----:B------:R-:W-:Y:S01]  /*1920*/  FSEL R14, R15, 0.0083327032625675201416, !P0 ;  /* 0x3c0885e40f0e7808 */ /* 0x000fe20004000000 */
[----:B------:R-:W-:Y:S01]  /*1930*/  FFMA R12, R3, R9, -0.0013887860113754868507 ;  /* 0xbab607ed030c7423 */ /* 0x000fe20000000009 */
[----:B------:R-:W-:-:S02]  /*1940*/  FSEL R13, -R16, -0.16666662693023681641, !P0 ;  /* 0xbe2aaaa8100d7808 */ /* 0x000fc40004000100 */
[----:B------:R-:W-:Y:S02]  /*1950*/  FSEL R0, R0, 1, P0 ;  /* 0x3f80000000007808 */ /* 0x000fe40000000000 */
[----:B------:R-:W-:Y:S02]  /*1960*/  FSEL R12, R12, -0.00019574658654164522886, !P0 ;  /* 0xb94d41530c0c7808 */ /* 0x000fe40004000000 */
[----:B------:R-:W-:Y:S01]  /*1970*/  LOP3.LUT P0, RZ, R5, 0x2, RZ, 0xc0, !PT ;  /* 0x0000000205ff7812 */ /* 0x000fe2000780c0ff */
[----:B------:R-:W0:Y:S02]  /*1980*/  F2F.F32.F64 R11, R10 ;  /* 0x0000000a000b7310 */ /* 0x000e240000301000 */
[----:B------:R-:W-:-:S04]  /*1990*/  FFMA R12, R3, R12, R14 ;  /* 0x0000000c030c7223 */ /* 0x000fc8000000000e */
[C---:B------:R-:W-:Y:S01]  /*19a0*/  FFMA R12, R3.reuse, R12, R13 ;  /* 0x0000000c030c7223 */ /* 0x040fe2000000000d */
[----:B------:R-:W-:-:S04]  /*19b0*/  FFMA R3, R3, R0, RZ ;  /* 0x0000000003037223 */ /* 0x000fc800000000ff */
[----:B------:R-:W-:Y:S01]  /*19c0*/  FFMA R0, R3, R12, R0 ;  /* 0x0000000c03007223 */ /* 0x000fe20000000000 */
[C---:B0-----:R-:W-:Y:S01]  /*19d0*/  FMUL R18, R11.reuse, 0.63661974668502807617 ;  /* 0x3f22f9830b127820 */ /* 0x041fe20000400000 */
[----:B------:R-:W-:Y:S02]  /*19e0*/  FSETP.GE.AND P1, PT, |R11|, 105615, PT ;  /* 0x47ce47800b00780b */ /* 0x000fe40003f26200 */
[----:B------:R-:W-:Y:S01]  /*19f0*/  @P0 FADD R0, RZ, -R0 ;  /* 0x80000000ff000221 */ /* 0x000fe20000000000 */
[----:B------:R-:W0:Y:S03]  /*1a00*/  F2I.NTZ R2, R18 ;  /* 0x0000001200027305 */ /* 0x000e260000203100 */
[----:B------:R-:W-:Y:S01]  /*1a10*/  FFMA R17, R0, 0.5, R17 ;  /* 0x3f00000000117823 */ /* 0x000fe20000000011 */
        /* <DEDUP_REMOVED lines=16> */
.L_x_18:
        /* <DEDUP_REMOVED lines=44> */
.L_x_17:
[----:B------:R-:W-:Y:S05]  /*1de0*/  BSYNC.RECONVERGENT B0 ;  /* 0x0000000000007941 */ /* 0x000fea0003800200 */
.L_x_16:
[----:B------:R-:W-:Y:S01]  /*1df0*/  FMUL R3, R0, R0 ;  /* 0x0000000000037220 */ /* 0x000fe20000400000 */
[C---:B------:R-:W-:Y:S01]  /*1e00*/  LOP3.LUT R5, R2.reuse, 0x1, RZ, 0xc0, !PT ;  /* 0x0000000102057812 */ /* 0x040fe200078ec0ff */
[----:B------:R-:W0:Y:S01]  /*1e10*/  LDCU UR8, c[0x0][0x388] ;  /* 0x00007100ff0877ac */ /* 0x000e220008000800 */
[----:B------:R-:W-:Y:S01]  /*1e20*/  LOP3.LUT P1, RZ, R2, 0x2, RZ, 0xc0, !PT ;  /* 0x0000000202ff7812 */ /* 0x000fe2000782c0ff */
[----:B------:R-:W-:Y:S01]  /*1e30*/  FFMA R9, R3, R9, -0.0013887860113754868507 ;  /* 0xbab607ed03097423 */ /* 0x000fe20000000009 */
[----:B------:R-:W-:Y:S01]  /*1e40*/  ISETP.NE.U32.AND P0, PT, R5, 0x1, PT ;  /* 0x000000010500780c */ /* 0x000fe20003f05070 */
[----:B------:R-:W-:Y:S01]  /*1e50*/  UMOV UR4, 0x33333333 ;  /* 0x3333333300047882 */ /* 0x000fe20000000000 */
[----:B------:R-:W-:Y:S02]  /*1e60*/  UMOV UR5, 0x3fd33333 ;  /* 0x3fd3333300057882 */ /* 0x000fe40000000000 */
[----:B------:R-:W-:Y:S02]  /*1e70*/  FSEL R12, R15, 0.0083327032625675201416, !P0 ;  /* 0x3c0885e40f0c7808 */ /* 0x000fe40004000000 */
[----:B------:R-:W-:-:S02]  /*1e80*/  FSEL R10, R9, -0.00019574658654164522886, !P0 ;  /* 0xb94d4153090a7808 */ /* 0x000fc40004000000 */
[----:B------:R-:W-:Y:S02]  /*1e90*/  FSEL R0, R0, 1, P0 ;  /* 0x3f80000000007808 */ /* 0x000fe40000000000 */
[----:B------:R-:W-:Y:S01]  /*1ea0*/  FSEL R9, -R16, -0.16666662693023681641, !P0 ;  /* 0xbe2aaaa810097808 */ /* 0x000fe20004000100 */
[C---:B------:R-:W-:Y:S02]  /*1eb0*/  FFMA R10, R3.reuse, R10, R12 ;  /* 0x0000000a030a7223 */ /* 0x040fe4000000000c */
[C---:B------:R-:W-:Y:S02]  /*1ec0*/  FFMA R5, R3.reuse, R0, RZ ;  /* 0x0000000003057223 */ /* 0x040fe400000000ff */
[----:B------:R-:W-:Y:S02]  /*1ed0*/  FFMA R9, R3, R10, R9 ;  /* 0x0000000a03097223 */ /* 0x000fe40000000009 */
[----:B------:R-:W1:Y:S02]  /*1ee0*/  LDC.64 R10, c[0x0][0x380] ;  /* 0x0000e000ff0a7b82 */ /* 0x000e640000000a00 */
[----:B------:R-:W-:Y:S01]  /*1ef0*/  FFMA R0, R5, R9, R0 ;  /* 0x0000000905007223 */ /* 0x000fe20000000000 */
[----:B0-----:R-:W-:-:S02]  /*1f00*/  IMAD R9, R8, UR8, R7 ;  /* 0x0000000808097c24 */ /* 0x001fc4000f8e0207 */
[----:B------:R-:W-:Y:S02]  /*1f10*/  IMAD.MOV.U32 R7, RZ, RZ, 0x3f800000 ;  /* 0x3f800000ff077424 */ /* 0x000fe400078e00ff */
[----:B------:R-:W-:-:S04]  /*1f20*/  @P1 FADD R0, RZ, -R0 ;  /* 0x80000000ff001221 */ /* 0x000fc80000000000 */
[----:B------:R-:W-:-:S04]  /*1f30*/  FFMA R17, R0, 0.25, R17 ;  /* 0x3e80000000117823 */ /* 0x000fc80000000011 */
[----:B------:R-:W0:Y:S01]  /*1f40*/  F2F.F64.F32 R2, R17 ;  /* 0x0000001100027310 */ /* 0x000e220000201800 */
[----:B-1----:R-:W-:Y:S01]  /*1f50*/  IMAD.WIDE.U32 R8, R9, 0x10, R10 ;  /* 0x0000001009087825 */ /* 0x002fe200078e000a */
[----:B0-----:R-:W-:-:S06]  /*1f60*/  DMUL R2, R2, UR4 ;  /* 0x0000000402027c28 */ /* 0x001fcc0008000000 */
[----:B------:R-:W0:Y:S02]  /*1f70*/  F2F.F32.F64 R5, R2 ;  /* 0x0000000200057310 */ /* 0x000e240000301000 */
[----:B0-----:R-:W-:Y:S01]  /*1f80*/  STG.E.128 desc[UR6][R8.64], R4 ;  /* 0x0000000408007986 */ /* 0x001fe2000c101d06 */
[----:B------:R-:W-:Y:S05]  /*1f90*/  EXIT ;  /* 0x000000000000794d */ /* 0x000fea0003800000 */
        .weak           $__internal_0_$__cuda_sm3x_div_rn_noftz_f32_slowpath
        .type           $__internal_0_$__cuda_sm3x_div_rn_noftz_f32_slowpath,@function
        .size           $__internal_0_$__cuda_sm3x_div_rn_noftz_f32_slowpath,(.L_x_31 - $__internal_0_$__cuda_sm3x_div_rn_noftz_f32_slowpath)
$__internal_0_$__cuda_sm3x_div_rn_noftz_f32_slowpath:
[----:B------:R-:W-:Y:S01]  /*1fa0*/  SHF.R.U32.HI R6, RZ, 0x17, R3 ;  /* 0x00000017ff067819 */ /* 0x000fe20000011603 */
[----:B------:R-:W-:Y:S01]  /*1fb0*/  BSSY.RECONVERGENT B1, `(.L_x_19) ;  /* 0x0000062000017945 */ /* 0x000fe20003800200 */
[----:B------:R-:W-:Y:S02]  /*1fc0*/  SHF.R.U32.HI R5, RZ, 0x17, R0 ;  /* 0x00000017ff057819 */ /* 0x000fe40000011600 */
[----:B------:R-:W-:Y:S02]  /*1fd0*/  LOP3.LUT R12, R6, 0xff, RZ, 0xc0, !PT ;  /* 0x000000ff060c7812 */ /* 0x000fe400078ec0ff */
[----:B------:R-:W-:-:S03]  /*1fe0*/  LOP3.LUT R10, R5, 0xff, RZ, 0xc0, !PT ;  /* 0x000000ff050a7812 */ /* 0x000fc600078ec0ff */
[----:B------:R-:W-:Y:S02]  /*1ff0*/  VIADD R9, R12, 0xffffffff ;  /* 0xffffffff0c097836 */ /* 0x000fe40000000000 */
[----:B------:R-:W-:-:S03]  /*2000*/  VIADD R6, R10, 0xffffffff ;  /* 0xffffffff0a067836 */ /* 0x000fc60000000000 */
[----:B------:R-:W-:-:S04]  /*2010*/  ISETP.GT.U32.AND P0, PT, R9, 0xfd, PT ;  /* 0x000000fd0900780c */ /* 0x000fc80003f04070 */
[----:B------:R-:W-:-:S13]  /*2020*/  ISETP.GT.U32.OR P0, PT, R6, 0xfd, P0 ;  /* 0x000000fd0600780c */ /* 0x000fda0000704470 */
[----:B------:R-:W-:Y:S01]  /*2030*/  @!P0 IMAD.MOV.U32 R5, RZ, RZ, RZ ;  /* 0x000000ffff058224 */ /* 0x000fe200078e00ff */
[----:B------:R-:W-:Y:S06]  /*2040*/  @!P0 BRA `(.L_x_20) ;  /* 0x00000000005c8947 */ /* 0x000fec0003800000 */
[----:B------:R-:W-:Y:S02]  /*2050*/  FSETP.GTU.FTZ.AND P0, PT, |R0|, +INF , PT ;  /* 0x7f8000000000780b */ /* 0x000fe40003f1c200 */
[----:B------:R-:W-:-:S04]  /*2060*/  FSETP.GTU.FTZ.AND P1, PT, |R3|, +INF , PT ;  /* 0x7f8000000300780b */ /* 0x000fc80003f3c200 */
[----:B------:R-:W-:-:S13]  /*2070*/  PLOP3.LUT P0, PT, P0, P1, PT, 0xf8, 0x8f ;  /* 0x00000000008f781c */ /* 0x000fda0000703f70 */
[----:B------:R-:W-:Y:S05]  /*2080*/  @P0 BRA `(.L_x_21) ;  /* 0x00000004004c0947 */ /* 0x000fea0003800000 */
[----:B------:R-:W-:-:S13]  /*2090*/  LOP3.LUT P0, RZ, R3, 0x7fffffff, R0, 0xc8, !PT ;  /* 0x7fffffff03ff7812 */ /* 0x000fda000780c800 */
[----:B------:R-:W-:Y:S05]  /*20a0*/  @!P0 BRA `(.L_x_22) ;  /* 0x00000004003c8947 */ /* 0x000fea0003800000 */
[C---:B------:R-:W-:Y:S02]  /*20b0*/  FSETP.NEU.FTZ.AND P2, PT, |R0|.reuse, +INF , PT ;  /* 0x7f8000000000780b */ /* 0x040fe40003f5d200 */
[----:B------:R-:W-:Y:S02]  /*20c0*/  FSETP.NEU.FTZ.AND P1, PT, |R3|, +INF , PT ;  /* 0x7f8000000300780b */ /* 0x000fe40003f3d200 */
[----:B------:R-:W-:-:S11]  /*20d0*/  FSETP.NEU.FTZ.AND P0, PT, |R0|, +INF , PT ;  /* 0x7f8000000000780b */ /* 0x000fd60003f1d200 */
[----:B------:R-:W-:Y:S05]  /*20e0*/  @!P1 BRA !P2, `(.L_x_22) ;  /* 0x00000004002c9947 */ /* 0x000fea0005000000 */
[----:B------:R-:W-:-:S04]  /*20f0*/  LOP3.LUT P2, RZ, R0, 0x7fffffff, RZ, 0xc0, !PT ;  /* 0x7fffffff00ff7812 */ /* 0x000fc8000784c0ff */
[----:B------:R-:W-:-:S13]  /*2100*/  PLOP3.LUT P1, PT, P1, P2, PT, 0x2f, 0xf2 ;  /* 0x0000000000f2781c */ /* 0x000fda0000f24577 */
[----:B------:R-:W-:Y:S05]  /*2110*/  @P1 BRA `(.L_x_23) ;  /* 0x0000000400181947 */ /* 0x000fea0003800000 */
[----:B------:R-:W-:-:S04]  /*2120*/  LOP3.LUT P1, RZ, R3, 0x7fffffff, RZ, 0xc0, !PT ;  /* 0x7fffffff03ff7812 */ /* 0x000fc8000782c0ff */
[----:B------:R-:W-:-:S13]  /*2130*/  PLOP3.LUT P0, PT, P0, P1, PT, 0x2f, 0xf2 ;  /* 0x0000000000f2781c */ /* 0x000fda0000702577 */
[----:B------:R-:W-:Y:S05]  /*2140*/  @P0 BRA `(.L_x_24) ;  /* 0x0000000400000947 */ /* 0x000fea0003800000 */
[----:B------:R-:W-:Y:S02]  /*2150*/  ISETP.GE.AND P0, PT, R6, RZ, PT ;  /* 0x000000ff0600720c */ /* 0x000fe40003f06270 */
[----:B------:R-:W-:-:S11]  /*2160*/  ISETP.GE.AND P1, PT, R9, RZ, PT ;  /* 0x000000ff0900720c */ /* 0x000fd60003f26270 */
[----:B------:R-:W-:Y:S02]  /*2170*/  @P0 IMAD.MOV.U32 R5, RZ, RZ, RZ ;  /* 0x000000ffff050224 */ /* 0x000fe400078e00ff */
[----:B------:R-:W-:Y:S01]  /*2180*/  @!P0 FFMA R0, R0, 1.84467440737095516160e+19, RZ ;  /* 0x5f80000000008823 */ /* 0x000fe200000000ff */
[----:B------:R-:W-:Y:S02]  /*2190*/  @!P0 IMAD.MOV.U32 R5, RZ, RZ, -0x40 ;  /* 0xffffffc0ff058424 */ /* 0x000fe400078e00ff */
[----:B------:R-:W-:Y:S02]  /*21a0*/  @!P1 FFMA R3, R3, 1.84467440737095516160e+19, RZ ;  /* 0x5f80000003039823 */ /* 0x000fe400000000ff */
[----:B------:R-:W-:-:S07]  /*21b0*/  @!P1 VIADD R5, R5, 0x40 ;  /* 0x0000004005059836 */ /* 0x000fce0000000000 */
.L_x_20:
[----:B------:R-:W-:Y:S01]  /*21c0*/  LEA R6, R12, 0xc0800000, 0x17 ;  /* 0xc08000000c067811 */ /* 0x000fe200078eb8ff */
[----:B------:R-:W-:Y:S04]  /*21d0*/  BSSY.RECONVERGENT B2, `(.L_x_25) ;  /* 0x0000036000027945 */ /* 0x000fe80003800200 */
[----:B------:R-:W-:Y:S02]  /*21e0*/  IMAD.IADD R6, R3, 0x1, -R6 ;  /* 0x0000000103067824 */ /* 0x000fe400078e0a06 */
[----:B------:R-:W-:Y:S02]  /*21f0*/  VIADD R3, R10, 0xffffff81 ;  /* 0xffffff810a037836 */ /* 0x000fe40000000000 */
[----:B------:R0:W1:Y:S01]  /*2200*/  MUFU.RCP R9, R6 ;  /* 0x0000000600097308 */ /* 0x0000620000001000 */
[----:B------:R-:W-:Y:S01]  /*2210*/  FADD.FTZ R11, -R6, -RZ ;  /* 0x800000ff060b7221 */ /* 0x000fe20000010100 */
[C---:B------:R-:W-:Y:S01]  /*2220*/  IMAD R0, R3.reuse, -0x800000, R0 ;  /* 0xff80000003007824 */ /* 0x040fe200078e0200 */
[----:B0-----:R-:W-:-:S05]  /*2230*/  IADD3 R6, PT, PT, R3, 0x7f, -R12 ;  /* 0x0000007f03067810 */ /* 0x001fca0007ffe80c */
[----:B------:R-:W-:Y:S02]  /*2240*/  IMAD.IADD R6, R6, 0x1, R5 ;  /* 0x0000000106067824 */ /* 0x000fe400078e0205 */
[----:B-1----:R-:W-:-:S04]  /*2250*/  FFMA R10, R9, R11, 1 ;  /* 0x3f800000090a7423 */ /* 0x002fc8000000000b */
[----:B------:R-:W-:-:S04]  /*2260*/  FFMA R14, R9, R10, R9 ;  /* 0x0000000a090e7223 */ /* 0x000fc80000000009 */
[----:B------:R-:W-:-:S04]  /*2270*/  FFMA R9, R0, R14, RZ ;  /* 0x0000000e00097223 */ /* 0x000fc800000000ff */
[----:B------:R-:W-:-:S04]  /*2280*/  FFMA R10, R11, R9, R0 ;  /* 0x000000090b0a7223 */ /* 0x000fc80000000000 */
[----:B------:R-:W-:-:S04]  /*2290*/  FFMA R9, R14, R10, R9 ;  /* 0x0000000a0e097223 */ /* 0x000fc80000000009 */
[----:B------:R-:W-:-:S04]  /*22a0*/  FFMA R10, R11, R9, R0 ;  /* 0x000000090b0a7223 */ /* 0x000fc80000000000 */
[----:B------:R-:W-:-:S05]  /*22b0*/  FFMA R0, R14, R10, R9 ;  /* 0x0000000a0e007223 */ /* 0x000fca0000000009 */
[----:B------:R-:W-:-:S04]  /*22c0*/  SHF.R.U32.HI R3, RZ, 0x17, R0 ;  /* 0x00000017ff037819 */ /* 0x000fc80000011600 */
[----:B------:R-:W-:-:S05]  /*22d0*/  LOP3.LUT R3, R3, 0xff, RZ, 0xc0, !PT ;  /* 0x000000ff03037812 */ /* 0x000fca00078ec0ff */
[----:B------:R-:W-:-:S04]  /*22e0*/  IMAD.IADD R11, R3, 0x1, R6 ;  /* 0x00000001030b7824 */ /* 0x000fc800078e0206 */
[----:B------:R-:W-:-:S05]  /*22f0*/  VIADD R3, R11, 0xffffffff ;  /* 0xffffffff0b037836 */ /* 0x000fca0000000000 */
[----:B------:R-:W-:-:S13]  /*2300*/  ISETP.GE.U32.AND P0, PT, R3, 0xfe, PT ;  /* 0x000000fe0300780c */ /* 0x000fda0003f06070 */
[----:B------:R-:W-:Y:S05]  /*2310*/  @!P0 BRA `(.L_x_26) ;  /* 0x0000000000808947 */ /* 0x000fea0003800000 */
[----:B------:R-:W-:-:S13]  /*2320*/  ISETP.GT.AND P0, PT, R11, 0xfe, PT ;  /* 0x000000fe0b00780c */ /* 0x000fda0003f04270 */
[----:B------:R-:W-:Y:S05]  /*2330*/  @P0 BRA `(.L_x_27) ;  /* 0x00000000006c0947 */ /* 0x000fea0003800000 */
[----:B------:R-:W-:-:S13]  /*2340*/  ISETP.GE.AND P0, PT, R11, 0x1, PT ;  /* 0x000000010b00780c */ /* 0x000fda0003f06270 */
[----:B------:R-:W-:Y:S05]  /*2350*/  @P0 BRA `(.L_x_28) ;  /* 0x0000000000740947 */ /* 0x000fea0003800000 */
[----:B------:R-:W-:Y:S02]  /*2360*/  ISETP.GE.AND P0, PT, R11, -0x18, PT ;  /* 0xffffffe80b00780c */ /* 0x000fe40003f06270 */
[----:B------:R-:W-:-:S11]  /*2370*/  LOP3.LUT R0, R0, 0x80000000, RZ, 0xc0, !PT ;  /* 0x8000000000007812 */ /* 0x000fd600078ec0ff */
[----:B------:R-:W-:Y:S05]  /*2380*/  @!P0 BRA `(.L_x_28) ;  /* 0x0000000000688947 */ /* 0x000fea0003800000 */
[CCC-:B------:R-:W-:Y:S01]  /*2390*/  FFMA.RZ R3, R14.reuse, R10.reuse, R9.reuse ;  /* 0x0000000a0e037223 */ /* 0x1c0fe2000000c009 */
[CCC-:B------:R-:W-:Y:S01]  /*23a0*/  FFMA.RM R6, R14.reuse, R10.reuse, R9.reuse ;  /* 0x0000000a0e067223 */ /* 0x1c0fe20000004009 */
[C---:B------:R-:W-:Y:S02]  /*23b0*/  ISETP.NE.AND P2, PT, R11.reuse, RZ, PT ;  /* 0x000000ff0b00720c */ /* 0x040fe40003f45270 */
[----:B------:R-:W-:Y:S02]  /*23c0*/  ISETP.NE.AND P1, PT, R11, RZ, PT ;  /* 0x000000ff0b00720c */ /* 0x000fe40003f25270 */
[----:B------:R-:W-:Y:S01]  /*23d0*/  LOP3.LUT R5, R3, 0x7fffff, RZ, 0xc0, !PT ;  /* 0x007fffff03057812 */ /* 0x000fe200078ec0ff */
[----:B------:R-:W-:Y:S01]  /*23e0*/  FFMA.RP R3, R14, R10, R9 ;  /* 0x0000000a0e037223 */ /* 0x000fe20000008009 */
[----:B------:R-:W-:Y:S02]  /*23f0*/  VIADD R10, R11, 0x20 ;  /* 0x000000200b0a7836 */ /* 0x000fe40000000000 */
[----:B------:R-:W-:Y:S01]  /*2400*/  LOP3.LUT R5, R5, 0x800000, RZ, 0xfc, !PT ;  /* 0x0080000005057812 */ /* 0x000fe200078efcff */
[----:B------:R-:W-:Y:S01]  /*2410*/  IMAD.MOV R9, RZ, RZ, -R11 ;  /* 0x000000ffff097224 */ /* 0x000fe200078e0a0b */
[----:B------:R-:W-:-:S02]  /*2420*/  FSETP.NEU.FTZ.AND P0, PT, R3, R6, PT ;  /* 0x000000060300720b */ /* 0x000fc40003f1d000 */
[----:B------:R-:W-:Y:S02]  /*2430*/  SHF.L.U32 R10, R5, R10, RZ ;  /* 0x0000000a050a7219 */ /* 0x000fe400000006ff */
[----:B------:R-:W-:Y:S02]  /*2440*/  SEL R6, R9, RZ, P2 ;  /* 0x000000ff09067207 */ /* 0x000fe40001000000 */
[----:B------:R-:W-:Y:S02]  /*2450*/  ISETP.NE.AND P1, PT, R10, RZ, P1 ;  /* 0x000000ff0a00720c */ /* 0x000fe40000f25270 */
[----:B------:R-:W-:Y:S02]  /*2460*/  SHF.R.U32.HI R6, RZ, R6, R5 ;  /* 0x00000006ff067219 */ /* 0x000fe40000011605 */
[----:B------:R-:W-:Y:S02]  /*2470*/  PLOP3.LUT P0, PT, P0, P1, PT, 0xf8, 0x8f ;  /* 0x00000000008f781c */ /* 0x000fe40000703f70 */
[----:B------:R-:W-:-:S02]  /*2480*/  SHF.R.U32.HI R10, RZ, 0x1, R6 ;  /* 0x00000001ff0a7819 */ /* 0x000fc40000011606 */
[----:B------:R-:W-:-:S04]  /*2490*/  SEL R3, RZ, 0x1, !P0 ;  /* 0x00000001ff037807 */ /* 0x000fc80004000000 */
[----:B------:R-:W-:-:S04]  /*24a0*/  LOP3.LUT R3, R3, 0x1, R10, 0xf8, !PT ;  /* 0x0000000103037812 */ /* 0x000fc800078ef80a */
[----:B------:R-:W-:-:S05]  /*24b0*/  LOP3.LUT R3, R3, R6, RZ, 0xc0, !PT ;  /* 0x0000000603037212 */ /* 0x000fca00078ec0ff */
[----:B------:R-:W-:-:S05]  /*24c0*/  IMAD.IADD R3, R10, 0x1, R3 ;  /* 0x000000010a037824 */ /* 0x000fca00078e0203 */
[----:B------:R-:W-:Y:S01]  /*24d0*/  LOP3.LUT R0, R3, R0, RZ, 0xfc, !PT ;  /* 0x0000000003007212 */ /* 0x000fe200078efcff */
[----:B------:R-:W-:Y:S06]  /*24e0*/  BRA `(.L_x_28) ;  /* 0x0000000000107947 */ /* 0x000fec0003800000 */
.L_x_27:
[----:B------:R-:W-:-:S04]  /*24f0*/  LOP3.LUT R0, R0, 0x80000000, RZ, 0xc0, !PT ;  /* 0x8000000000007812 */ /* 0x000fc800078ec0ff */
[----:B------:R-:W-:Y:S01]  /*2500*/  LOP3.LUT R0, R0, 0x7f800000, RZ, 0xfc, !PT ;  /* 0x7f80000000007812 */ /* 0x000fe200078efcff */
[----:B------:R-:W-:Y:S06]  /*2510*/  BRA `(.L_x_28) ;  /* 0x0000000000047947 */ /* 0x000fec0003800000 */
.L_x_26:
[----:B------:R-:W-:-:S07]  /*2520*/  IMAD R0, R6, 0x800000, R0 ;  /* 0x0080000006007824 */ /* 0x000fce00078e0200 */
.L_x_28:
[----:B------:R-:W-:Y:S05]  /*2530*/  BSYNC.RECONVERGENT B2 ;  /* 0x0000000000027941 */ /* 0x000fea0003800200 */
.L_x_25:
[----:B------:R-:W-:Y:S05]  /*2540*/  BRA `(.L_x_29) ;  /* 0x0000000000207947 */ /* 0x000fea0003800000 */
.L_x_24:
[----:B------:R-:W-:-:S04]  /*2550*/  LOP3.LUT R0, R3, 0x80000000, R0, 0x48, !PT ;  /* 0x8000000003007812 */ /* 0x000fc800078e4800 */
[----:B------:R-:W-:Y:S01]  /*2560*/  LOP3.LUT R0, R0, 0x7f800000, RZ, 0xfc, !PT ;  /* 0x7f80000000007812 */ /* 0x000fe200078efcff */
[----:B------:R-:W-:Y:S06]  /*2570*/  BRA `(.L_x_29) ;  /* 0x0000000000147947 */ /* 0x000fec0003800000 */
.L_x_23:
[----:B------:R-:W-:Y:S01]  /*2580*/  LOP3.LUT R0, R3, 0x80000000, R0, 0x48, !PT ;  /* 0x8000000003007812 */ /* 0x000fe200078e4800 */
[----:B------:R-:W-:Y:S06]  /*2590*/  BRA `(.L_x_29) ;  /* 0x00000000000c7947 */ /* 0x000fec0003800000 */
.L_x_22:
[----:B------:R-:W0:Y:S01]  /*25a0*/  MUFU.RSQ R0, -QNAN ;  /* 0xffc0000000007908 */ /* 0x000e220000001400 */
[----:B------:R-:W-:Y:S05]  /*25b0*/  BRA `(.L_x_29) ;  /* 0x0000000000047947 */ /* 0x000fea0003800000 */
.L_x_21:
[----:B------:R-:W-:-:S07]  /*25c0*/  FADD.FTZ R0, R0, R3 ;  /* 0x0000000300007221 */ /* 0x000fce0000010000 */
.L_x_29:
[----:B------:R-:W-:Y:S05]  /*25d0*/  BSYNC.RECONVERGENT B1 ;  /* 0x0000000000017941 */ /* 0x000fea0003800200 */
.L_x_19:
[----:B------:R-:W-:-:S04]  /*25e0*/  IMAD.MOV.U32 R5, RZ, RZ, 0x0 ;  /* 0x00000000ff057424 */ /* 0x000fc800078e00ff */
[----:B0-----:R-:W-:Y:S05]  /*25f0*/  RET.REL.NODEC R4 `(_Z8sinewaveP6float4jjf) ;  /* 0xffffffd804807950 */ /* 0x001fea0003c3ffff */
.L_x_30:
[----:B------:R-:W-:-:S00]  /*2600*/  BRA `(.L_x_30) ;  /* 0xfffffffc00fc7947 */ /* 0x000fc0000383ffff */
[----:B------:R-:W-:-:S00]  /*2610*/  NOP ;  /* 0x0000000000007918 */ /* 0x000fc00000000000 */
        /* <DEDUP_REMOVED lines=14> */
.L_x_31:


//--------------------- .nv.global.init           --------------------------
	.section	.nv.global.init,"aw",@progbits
	.align	4
.nv.global.init:
	.type		__cudart_i2opi_f,@object
	.size		__cudart_i2opi_f,(.L_0 - __cudart_i2opi_f)
__cudart_i2opi_f:
        /*0000*/ 	.byte	0x41, 0x90, 0x43, 0x3c, 0x99, 0x95, 0x62, 0xdb, 0xc0, 0xdd, 0x34, 0xf5, 0xd1, 0x57, 0x27, 0xfc
        /*0010*/ 	.byte	0x29, 0x15, 0x44, 0x4e, 0x6e, 0x83, 0xf9, 0xa2
.L_0:


//--------------------- .nv.shared.reserved.0     --------------------------
	.section	.nv.shared.reserved.0,"aw",@nobits
	.weak		__nv_reservedSMEM_offset_0_alias
	.size		__nv_reservedSMEM_offset_0_alias, 0, 64
	.other		__nv_reservedSMEM_offset_0_alias,@"STO_CUDA_RESERVED_SHARED STV_DEFAULT"
__nv_reservedSMEM_offset_0_alias:
	.zero		0
	.zero		64


//--------------------- .nv.constant0._Z8sinewaveP6float4jjf --------------------------
	.section	.nv.constant0._Z8sinewaveP6float4jjf,"a",@progbits
	.sectionflags	@""
	.align	4
.nv.constant0._Z8sinewaveP6float4jjf:
	.zero		916


//--------------------- SYMBOLS --------------------------

	.type		.nv.reservedSmem.offset0,@object
	.size		.nv.reservedSmem.offset0,0x4
